//
// Generated by NVIDIA NVVM Compiler
//
// Compiler Build ID: CL-36424714
// Cuda compilation tools, release 13.0, V13.0.88
// Based on NVVM 20.0.0
//

.version 9.0
.target sm_100
.address_size 64

	// .globl	_Z11memcpyD2D_aPfS_i

.visible .entry _Z11memcpyD2D_aPfS_i(
	.param .u64 .ptr .align 1 _Z11memcpyD2D_aPfS_i_param_0,
	.param .u64 .ptr .align 1 _Z11memcpyD2D_aPfS_i_param_1,
	.param .u32 _Z11memcpyD2D_aPfS_i_param_2
)
{
	.reg .pred 	%p<6>;
	.reg .b32 	%r<31>;
	.reg .b32 	%f<6>;
	.reg .b64 	%rd<13>;

	ld.param.u64 	%rd5, [_Z11memcpyD2D_aPfS_i_param_0];
	ld.param.u64 	%rd6, [_Z11memcpyD2D_aPfS_i_param_1];
	ld.param.u32 	%r18, [_Z11memcpyD2D_aPfS_i_param_2];
	cvta.to.global.u64 	%rd1, %rd6;
	cvta.to.global.u64 	%rd2, %rd5;
	mov.u32 	%r19, %ctaid.x;
	mov.u32 	%r20, %ntid.x;
	mul.lo.s32 	%r1, %r19, %r20;
	mov.u32 	%r21, %nctaid.x;
	mul.lo.s32 	%r22, %r20, %r21;
	div.s32 	%r2, %r18, %r22;
	setp.lt.s32 	%p1, %r2, 1;
	@%p1 bra 	$L__BB0_7;
	mov.u32 	%r24, %tid.x;
	add.s32 	%r25, %r1, %r24;
	mul.lo.s32 	%r3, %r2, %r25;
	and.b32  	%r4, %r2, 3;
	setp.lt.u32 	%p2, %r2, 4;
	mov.b32 	%r28, 0;
	@%p2 bra 	$L__BB0_4;
	and.b32  	%r28, %r2, 2147483644;
	neg.s32 	%r27, %r28;
	add.s64 	%rd3, %rd2, 8;
	add.s64 	%rd4, %rd1, 8;
	mov.u32 	%r26, %r3;
$L__BB0_3:
	mul.wide.s32 	%rd7, %r26, 4;
	add.s64 	%rd8, %rd3, %rd7;
	add.s64 	%rd9, %rd4, %rd7;
	ld.global.f32 	%f1, [%rd8+-8];
	st.global.f32 	[%rd9+-8], %f1;
	ld.global.f32 	%f2, [%rd8+-4];
	st.global.f32 	[%rd9+-4], %f2;
	ld.global.f32 	%f3, [%rd8];
	st.global.f32 	[%rd9], %f3;
	ld.global.f32 	%f4, [%rd8+4];
	st.global.f32 	[%rd9+4], %f4;
	add.s32 	%r27, %r27, 4;
	add.s32 	%r26, %r26, 4;
	setp.ne.s32 	%p3, %r27, 0;
	@%p3 bra 	$L__BB0_3;
$L__BB0_4:
	setp.eq.s32 	%p4, %r4, 0;
	@%p4 bra 	$L__BB0_7;
	add.s32 	%r30, %r28, %r3;
	neg.s32 	%r29, %r4;
$L__BB0_6:
	.pragma "nounroll";
	mul.wide.s32 	%rd10, %r30, 4;
	add.s64 	%rd11, %rd1, %rd10;
	add.s64 	%rd12, %rd2, %rd10;
	ld.global.f32 	%f5, [%rd12];
	st.global.f32 	[%rd11], %f5;
	add.s32 	%r30, %r30, 1;
	add.s32 	%r29, %r29, 1;
	setp.ne.s32 	%p5, %r29, 0;
	@%p5 bra 	$L__BB0_6;
$L__BB0_7:
	ret;

}
	// .globl	_Z11memcpyD2D_bPfS_i
.visible .entry _Z11memcpyD2D_bPfS_i(
	.param .u64 .ptr .align 1 _Z11memcpyD2D_bPfS_i_param_0,
	.param .u64 .ptr .align 1 _Z11memcpyD2D_bPfS_i_param_1,
	.param .u32 _Z11memcpyD2D_bPfS_i_param_2
)
{
	.reg .pred 	%p<6>;
	.reg .b32 	%r<39>;
	.reg .b32 	%f<6>;
	.reg .b64 	%rd<18>;

	ld.param.u64 	%rd3, [_Z11memcpyD2D_bPfS_i_param_0];
	ld.param.u64 	%rd4, [_Z11memcpyD2D_bPfS_i_param_1];
	ld.param.u32 	%r22, [_Z11memcpyD2D_bPfS_i_param_2];
	cvta.to.global.u64 	%rd1, %rd4;
	cvta.to.global.u64 	%rd2, %rd3;
	mov.u32 	%r23, %ctaid.x;
	mov.u32 	%r24, %ntid.x;
	mul.lo.s32 	%r1, %r23, %r24;
	mov.u32 	%r2, %tid.x;
	mov.u32 	%r25, %nctaid.x;
	mul.lo.s32 	%r3, %r24, %r25;
	setp.lt.s32 	%p1, %r22, 1;
	@%p1 bra 	$L__BB1_7;
	max.s32 	%r27, %r22, %r3;
	add.s32 	%r28, %r27, -1;
	div.u32 	%r29, %r28, %r3;
	add.s32 	%r4, %r29, 1;
	and.b32  	%r5, %r4, 3;
	setp.lt.u32 	%p2, %r29, 3;
	mov.b32 	%r36, 0;
	@%p2 bra 	$L__BB1_4;
	and.b32  	%r31, %r4, -4;
	shl.b32 	%r6, %r3, 2;
	neg.s32 	%r33, %r31;
	add.s32 	%r34, %r1, %r2;
	mov.b32 	%r36, 0;
	mul.wide.s32 	%rd8, %r3, 4;
$L__BB1_3:
	mul.wide.s32 	%rd5, %r34, 4;
	add.s64 	%rd6, %rd2, %rd5;
	ld.global.f32 	%f1, [%rd6];
	add.s64 	%rd7, %rd1, %rd5;
	st.global.f32 	[%rd7], %f1;
	add.s64 	%rd9, %rd6, %rd8;
	ld.global.f32 	%f2, [%rd9];
	add.s64 	%rd10, %rd7, %rd8;
	st.global.f32 	[%rd10], %f2;
	add.s64 	%rd11, %rd9, %rd8;
	ld.global.f32 	%f3, [%rd11];
	add.s64 	%rd12, %rd10, %rd8;
	st.global.f32 	[%rd12], %f3;
	add.s64 	%rd13, %rd11, %rd8;
	ld.global.f32 	%f4, [%rd13];
	add.s64 	%rd14, %rd12, %rd8;
	st.global.f32 	[%rd14], %f4;
	add.s32 	%r36, %r36, %r6;
	add.s32 	%r34, %r34, %r6;
	add.s32 	%r33, %r33, 4;
	setp.ne.s32 	%p3, %r33, 0;
	@%p3 bra 	$L__BB1_3;
$L__BB1_4:
	setp.eq.s32 	%p4, %r5, 0;
	@%p4 bra 	$L__BB1_7;
	add.s32 	%r32, %r2, %r36;
	add.s32 	%r38, %r32, %r1;
	neg.s32 	%r37, %r5;
$L__BB1_6:
	.pragma "nounroll";
	mul.wide.s32 	%rd15, %r38, 4;
	add.s64 	%rd16, %rd1, %rd15;
	add.s64 	%rd17, %rd2, %rd15;
	ld.global.f32 	%f5, [%rd17];
	st.global.f32 	[%rd16], %f5;
	add.s32 	%r38, %r38, %r3;
	add.s32 	%r37, %r37, 1;
	setp.ne.s32 	%p5, %r37, 0;
	@%p5 bra 	$L__BB1_6;
$L__BB1_7:
	ret;

}
	// .globl	_Z11memcpyD2D_cPfS_i
.visible .entry _Z11memcpyD2D_cPfS_i(
	.param .u64 .ptr .align 1 _Z11memcpyD2D_cPfS_i_param_0,
	.param .u64 .ptr .align 1 _Z11memcpyD2D_cPfS_i_param_1,
	.param .u32 _Z11memcpyD2D_cPfS_i_param_2
)
{
	.reg .pred 	%p<6>;
	.reg .b32 	%r<40>;
	.reg .b32 	%f<21>;
	.reg .b64 	%rd<18>;

	ld.param.u64 	%rd3, [_Z11memcpyD2D_cPfS_i_param_0];
	ld.param.u64 	%rd4, [_Z11memcpyD2D_cPfS_i_param_1];
	ld.param.u32 	%r22, [_Z11memcpyD2D_cPfS_i_param_2];
	cvta.to.global.u64 	%rd1, %rd4;
	cvta.to.global.u64 	%rd2, %rd3;
	mov.u32 	%r23, %ctaid.x;
	mov.u32 	%r1, %ntid.x;
	mov.u32 	%r24, %tid.x;
	mad.lo.s32 	%r25, %r23, %r1, %r24;
	shl.b32 	%r2, %r25, 2;
	mov.u32 	%r3, %nctaid.x;
	mul.lo.s32 	%r26, %r3, %r1;
	shl.b32 	%r4, %r26, 2;
	setp.lt.s32 	%p1, %r22, 1;
	@%p1 bra 	$L__BB2_7;
	max.s32 	%r28, %r22, %r4;
	add.s32 	%r29, %r28, -1;
	div.u32 	%r30, %r29, %r4;
	add.s32 	%r5, %r30, 1;
	and.b32  	%r6, %r5, 3;
	setp.lt.u32 	%p2, %r30, 3;
	mov.b32 	%r37, 0;
	@%p2 bra 	$L__BB2_4;
	and.b32  	%r32, %r5, -4;
	mul.lo.s32 	%r33, %r1, %r3;
	shl.b32 	%r7, %r33, 4;
	neg.s32 	%r34, %r32;
	mov.b32 	%r37, 0;
	mul.wide.s32 	%rd8, %r4, 4;
	mov.u32 	%r35, %r2;
$L__BB2_3:
	mul.wide.s32 	%rd5, %r35, 4;
	add.s64 	%rd6, %rd2, %rd5;
	ld.global.v4.f32 	{%f1, %f2, %f3, %f4}, [%rd6];
	add.s64 	%rd7, %rd1, %rd5;
	st.global.v4.f32 	[%rd7], {%f1, %f2, %f3, %f4};
	add.s64 	%rd9, %rd6, %rd8;
	ld.global.v4.f32 	{%f5, %f6, %f7, %f8}, [%rd9];
	add.s64 	%rd10, %rd7, %rd8;
	st.global.v4.f32 	[%rd10], {%f5, %f6, %f7, %f8};
	add.s64 	%rd11, %rd9, %rd8;
	ld.global.v4.f32 	{%f9, %f10, %f11, %f12}, [%rd11];
	add.s64 	%rd12, %rd10, %rd8;
	st.global.v4.f32 	[%rd12], {%f9, %f10, %f11, %f12};
	add.s64 	%rd13, %rd11, %rd8;
	ld.global.v4.f32 	{%f13, %f14, %f15, %f16}, [%rd13];
	add.s64 	%rd14, %rd12, %rd8;
	st.global.v4.f32 	[%rd14], {%f13, %f14, %f15, %f16};
	add.s32 	%r37, %r37, %r7;
	add.s32 	%r35, %r35, %r7;
	add.s32 	%r34, %r34, 4;
	setp.ne.s32 	%p3, %r34, 0;
	@%p3 bra 	$L__BB2_3;
$L__BB2_4:
	setp.eq.s32 	%p4, %r6, 0;
	@%p4 bra 	$L__BB2_7;
	add.s32 	%r39, %r37, %r2;
	neg.s32 	%r38, %r6;
$L__BB2_6:
	.pragma "nounroll";
	mul.wide.s32 	%rd15, %r39, 4;
	add.s64 	%rd16, %rd1, %rd15;
	add.s64 	%rd17, %rd2, %rd15;
	ld.global.v4.f32 	{%f17, %f18, %f19, %f20}, [%rd17];
	st.global.v4.f32 	[%rd16], {%f17, %f18, %f19, %f20};
	add.s32 	%r39, %r39, %r4;
	add.s32 	%r38, %r38, 1;
	setp.ne.s32 	%p5, %r38, 0;
	@%p5 bra 	$L__BB2_6;
$L__BB2_7:
	ret;

}


// ===== COMPILED SASS (sm_100) =====

	.target	sm_100

	.elftype	@"ET_EXEC"


//--------------------- .note.nv.tkinfo           --------------------------
	.section	.note.nv.tkinfo,"",@"SHT_NOTE"
	.sectionflags	@"SHF_NOTE_NV_TKINFO"
	.tkinfo
        /*0018*/ 	.word	0x00000002
        /*0030*/ 	.string	""
        /*0030*/ 	.string	"ptxas"
        /*0030*/ 	.string	"Cuda compilation tools, release 13.0, V13.0.88"
        /*0030*/ 	.string	"Build cuda_13.0.r13.0/compiler.36424714_0"
        /*0030*/ 	.string	"-arch sm_100 -m 64 "



//--------------------- .note.nv.cuinfo           --------------------------
	.section	.note.nv.cuinfo,"",@"SHT_NOTE"
	.sectionflags	@"SHF_NOTE_NV_CUINFO"
        /*0018*/ 	.short	0x0002
        /*001a*/ 	.short	0x0064
        /*001c*/ 	.short	0x0082
	.zero		2


//--------------------- .nv.info                  --------------------------
	.section	.nv.info,"",@"SHT_CUDA_INFO"
	.align	4


	//----- nvinfo : EIATTR_REGCOUNT
	.align		4
        /*0000*/ 	.byte	0x04, 0x2f
        /*0002*/ 	.short	(.L_1 - .L_0)
	.align		4
.L_0:
        /*0004*/ 	.word	index@(_Z11memcpyD2D_aPfS_i)
        /*0008*/ 	.word	0x00000020


	//----- nvinfo : EIATTR_FRAME_SIZE
	.align		4
.L_1:
        /*000c*/ 	.byte	0x04, 0x11
        /*000e*/ 	.short	(.L_3 - .L_2)
	.align		4
.L_2:
        /*0010*/ 	.word	index@(_Z11memcpyD2D_aPfS_i)
        /*0014*/ 	.word	0x00000000


	//----- nvinfo : EIATTR_REGCOUNT
	.align		4
.L_3:
        /*0018*/ 	.byte	0x04, 0x2f
        /*001a*/ 	.short	(.L_5 - .L_4)
	.align		4
.L_4:
        /*001c*/ 	.word	index@(_Z11memcpyD2D_bPfS_i)
        /*0020*/ 	.word	0x00000020


	//----- nvinfo : EIATTR_FRAME_SIZE
	.align		4
.L_5:
        /*0024*/ 	.byte	0x04, 0x11
        /*0026*/ 	.short	(.L_7 - .L_6)
	.align		4
.L_6:
        /*0028*/ 	.word	index@(_Z11memcpyD2D_bPfS_i)
        /*002c*/ 	.word	0x00000000


	//----- nvinfo : EIATTR_REGCOUNT
	.align		4
.L_7:
        /*0030*/ 	.byte	0x04, 0x2f
        /*0032*/ 	.short	(.L_9 - .L_8)
	.align		4
.L_8:
        /*0034*/ 	.word	index@(_Z11memcpyD2D_cPfS_i)
        /*0038*/ 	.word	0x00000020


	//----- nvinfo : EIATTR_FRAME_SIZE
	.align		4
.L_9:
        /*003c*/ 	.byte	0x04, 0x11
        /*003e*/ 	.short	(.L_11 - .L_10)
	.align		4
.L_10:
        /*0040*/ 	.word	index@(_Z11memcpyD2D_cPfS_i)
        /*0044*/ 	.word	0x00000000


	//----- nvinfo : EIATTR_MIN_STACK_SIZE
	.align		4
.L_11:
        /*0048*/ 	.byte	0x04, 0x12
        /*004a*/ 	.short	(.L_13 - .L_12)
	.align		4
.L_12:
        /*004c*/ 	.word	index@(_Z11memcpyD2D_cPfS_i)
        /*0050*/ 	.word	0x00000000


	//----- nvinfo : EIATTR_MIN_STACK_SIZE
	.align		4
.L_13:
        /*0054*/ 	.byte	0x04, 0x12
        /*0056*/ 	.short	(.L_15 - .L_14)
	.align		4
.L_14:
        /*0058*/ 	.word	index@(_Z11memcpyD2D_bPfS_i)
        /*005c*/ 	.word	0x00000000


	//----- nvinfo : EIATTR_MIN_STACK_SIZE
	.align		4
.L_15:
        /*0060*/ 	.byte	0x04, 0x12
        /*0062*/ 	.short	(.L_17 - .L_16)
	.align		4
.L_16:
        /*0064*/ 	.word	index@(_Z11memcpyD2D_aPfS_i)
        /*0068*/ 	.word	0x00000000
.L_17:


//--------------------- .nv.compat                --------------------------
	.section	.nv.compat,"",@"SHT_CUDA_COMPAT_INFO"
	.align	4
        /*0000*/ 	.byte	0x02, 0x09, 0x00, 0x00, 0x02, 0x02, 0x01, 0x00, 0x02, 0x05, 0x05, 0x00, 0x03, 0x07, 0x01, 0x01
        /*0010*/ 	.byte	0x02, 0x03, 0x00, 0x00, 0x02, 0x06, 0x01, 0x00, 0x04, 0x0b, 0x08, 0x00, 0x09, 0x00, 0x00, 0x00
        /*0020*/ 	.byte	0x00, 0x00, 0x00, 0x00


//--------------------- .nv.info._Z11memcpyD2D_cPfS_i --------------------------
	.section	.nv.info._Z11memcpyD2D_cPfS_i,"",@"SHT_CUDA_INFO"
	.sectionflags	@""
	.align	4


	//----- nvinfo : EIATTR_CUDA_API_VERSION
	.align		4
        /*0000*/ 	.byte	0x04, 0x37
        /*0002*/ 	.short	(.L_19 - .L_18)
.L_18:
        /*0004*/ 	.word	0x00000082


	//----- nvinfo : EIATTR_KPARAM_INFO
	.align		4
.L_19:
        /*0008*/ 	.byte	0x04, 0x17
        /*000a*/ 	.short	(.L_21 - .L_20)
.L_20:
        /*000c*/ 	.word	0x00000000
        /*0010*/ 	.short	0x0002
        /*0012*/ 	.short	0x0010
        /*0014*/ 	.byte	0x00, 0xf0, 0x11, 0x00


	//----- nvinfo : EIATTR_KPARAM_INFO
	.align		4
.L_21:
        /*0018*/ 	.byte	0x04, 0x17
        /*001a*/ 	.short	(.L_23 - .L_22)
.L_22:
        /*001c*/ 	.word	0x00000000
        /*0020*/ 	.short	0x0001
        /*0022*/ 	.short	0x0008
        /*0024*/ 	.byte	0x00, 0xf5, 0x21, 0x00


	//----- nvinfo : EIATTR_KPARAM_INFO
	.align		4
.L_23:
        /*0028*/ 	.byte	0x04, 0x17
        /*002a*/ 	.short	(.L_25 - .L_24)
.L_24:
        /*002c*/ 	.word	0x00000000
        /*0030*/ 	.short	0x0000
        /*0032*/ 	.short	0x0000
        /*0034*/ 	.byte	0x00, 0xf5, 0x21, 0x00


	//----- nvinfo : EIATTR_SPARSE_MMA_MASK
	.align		4
.L_25:
        /*0038*/ 	.byte	0x03, 0x50
        /*003a*/ 	.short	0x0000


	//----- nvinfo : EIATTR_MAXREG_COUNT
	.align		4
        /*003c*/ 	.byte	0x03, 0x1b
        /*003e*/ 	.short	0x00ff


	//----- nvinfo : EIATTR_MERCURY_ISA_VERSION
	.align		4
        /*0040*/ 	.byte	0x03, 0x5f
        /*0042*/ 	.short	0x0101


	//----- nvinfo : EIATTR_VRC_CTA_INIT_COUNT
	.align		4
        /*0044*/ 	.byte	0x02, 0x4a
	.zero		1
	.zero		1


	//----- nvinfo : EIATTR_EXIT_INSTR_OFFSETS
	.align		4
        /*0048*/ 	.byte	0x04, 0x1c
        /*004a*/ 	.short	(.L_27 - .L_26)


	//   ....[0]....
.L_26:
        /*004c*/ 	.word	0x00000070


	//   ....[1]....
        /*0050*/ 	.word	0x00000c30


	//   ....[2]....
        /*0054*/ 	.word	0x00000d00


	//----- nvinfo : EIATTR_CBANK_PARAM_SIZE
	.align		4
.L_27:
        /*0058*/ 	.byte	0x03, 0x19
        /*005a*/ 	.short	0x0014


	//----- nvinfo : EIATTR_PARAM_CBANK
	.align		4
        /*005c*/ 	.byte	0x04, 0x0a
        /*005e*/ 	.short	(.L_29 - .L_28)
	.align		4
.L_28:
        /*0060*/ 	.word	index@(.nv.constant0._Z11memcpyD2D_cPfS_i)
        /*0064*/ 	.short	0x0380
        /*0066*/ 	.short	0x0014


	//----- nvinfo : EIATTR_SW_WAR
	.align		4
.L_29:
        /*0068*/ 	.byte	0x04, 0x36
        /*006a*/ 	.short	(.L_31 - .L_30)
.L_30:
        /*006c*/ 	.word	0x00000008
.L_31:


//--------------------- .nv.info._Z11memcpyD2D_bPfS_i --------------------------
	.section	.nv.info._Z11memcpyD2D_bPfS_i,"",@"SHT_CUDA_INFO"
	.sectionflags	@""
	.align	4


	//----- nvinfo : EIATTR_CUDA_API_VERSION
	.align		4
        /*0000*/ 	.byte	0x04, 0x37
        /*0002*/ 	.short	(.L_33 - .L_32)
.L_32:
        /*0004*/ 	.word	0x00000082


	//----- nvinfo : EIATTR_KPARAM_INFO
	.align		4
.L_33:
        /*0008*/ 	.byte	0x04, 0x17
        /*000a*/ 	.short	(.L_35 - .L_34)
.L_34:
        /*000c*/ 	.word	0x00000000
        /*0010*/ 	.short	0x0002
        /*0012*/ 	.short	0x0010
        /*0014*/ 	.byte	0x00, 0xf0, 0x11, 0x00


	//----- nvinfo : EIATTR_KPARAM_INFO
	.align		4
.L_35:
        /*0018*/ 	.byte	0x04, 0x17
        /*001a*/ 	.short	(.L_37 - .L_36)
.L_36:
        /*001c*/ 	.word	0x00000000
        /*0020*/ 	.short	0x0001
        /*0022*/ 	.short	0x0008
        /*0024*/ 	.byte	0x00, 0xf5, 0x21, 0x00


	//----- nvinfo : EIATTR_KPARAM_INFO
	.align		4
.L_37:
        /*0028*/ 	.byte	0x04, 0x17
        /*002a*/ 	.short	(.L_39 - .L_38)
.L_38:
        /*002c*/ 	.word	0x00000000
        /*0030*/ 	.short	0x0000
        /*0032*/ 	.short	0x0000
        /*0034*/ 	.byte	0x00, 0xf5, 0x21, 0x00


	//----- nvinfo : EIATTR_SPARSE_MMA_MASK
	.align		4
.L_39:
        /*0038*/ 	.byte	0x03, 0x50
        /*003a*/ 	.short	0x0000


	//----- nvinfo : EIATTR_MAXREG_COUNT
	.align		4
        /*003c*/ 	.byte	0x03, 0x1b
        /*003e*/ 	.short	0x00ff


	//----- nvinfo : EIATTR_MERCURY_ISA_VERSION
	.align		4
        /*0040*/ 	.byte	0x03, 0x5f
        /*0042*/ 	.short	0x0101


	//----- nvinfo : EIATTR_VRC_CTA_INIT_COUNT
	.align		4
        /*0044*/ 	.byte	0x02, 0x4a
	.zero		1
	.zero		1


	//----- nvinfo : EIATTR_EXIT_INSTR_OFFSETS
	.align		4
        /*0048*/ 	.byte	0x04, 0x1c
        /*004a*/ 	.short	(.L_41 - .L_40)


	//   ....[0]....
.L_40:
        /*004c*/ 	.word	0x00000070


	//   ....[1]....
        /*0050*/ 	.word	0x00000c10


	//   ....[2]....
        /*0054*/ 	.word	0x00000ce0


	//----- nvinfo : EIATTR_CBANK_PARAM_SIZE
	.align		4
.L_41:
        /*0058*/ 	.byte	0x03, 0x19
        /*005a*/ 	.short	0x0014


	//----- nvinfo : EIATTR_PARAM_CBANK
	.align		4
        /*005c*/ 	.byte	0x04, 0x0a
        /*005e*/ 	.short	(.L_43 - .L_42)
	.align		4
.L_42:
        /*0060*/ 	.word	index@(.nv.constant0._Z11memcpyD2D_bPfS_i)
        /*0064*/ 	.short	0x0380
        /*0066*/ 	.short	0x0014


	//----- nvinfo : EIATTR_SW_WAR
	.align		4
.L_43:
        /*0068*/ 	.byte	0x04, 0x36
        /*006a*/ 	.short	(.L_45 - .L_44)
.L_44:
        /*006c*/ 	.word	0x00000008
.L_45:


//--------------------- .nv.info._Z11memcpyD2D_aPfS_i --------------------------
	.section	.nv.info._Z11memcpyD2D_aPfS_i,"",@"SHT_CUDA_INFO"
	.sectionflags	@""
	.align	4


	//----- nvinfo : EIATTR_CUDA_API_VERSION
	.align		4
        /*0000*/ 	.byte	0x04, 0x37
        /*0002*/ 	.short	(.L_47 - .L_46)
.L_46:
        /*0004*/ 	.word	0x00000082


	//----- nvinfo : EIATTR_KPARAM_INFO
	.align		4
.L_47:
        /*0008*/ 	.byte	0x04, 0x17
        /*000a*/ 	.short	(.L_49 - .L_48)
.L_48:
        /*000c*/ 	.word	0x00000000
        /*0010*/ 	.short	0x0002
        /*0012*/ 	.short	0x0010
        /*0014*/ 	.byte	0x00, 0xf0, 0x11, 0x00


	//----- nvinfo : EIATTR_KPARAM_INFO
	.align		4
.L_49:
        /*0018*/ 	.byte	0x04, 0x17
        /*001a*/ 	.short	(.L_51 - .L_50)
.L_50:
        /*001c*/ 	.word	0x00000000
        /*0020*/ 	.short	0x0001
        /*0022*/ 	.short	0x0008
        /*0024*/ 	.byte	0x00, 0xf5, 0x21, 0x00


	//----- nvinfo : EIATTR_KPARAM_INFO
	.align		4
.L_51:
        /*0028*/ 	.byte	0x04, 0x17
        /*002a*/ 	.short	(.L_53 - .L_52)
.L_52:
        /*002c*/ 	.word	0x00000000
        /*0030*/ 	.short	0x0000
        /*0032*/ 	.short	0x0000
        /*0034*/ 	.byte	0x00, 0xf5, 0x21, 0x00


	//----- nvinfo : EIATTR_SPARSE_MMA_MASK
	.align		4
.L_53:
        /*0038*/ 	.byte	0x03, 0x50
        /*003a*/ 	.short	0x0000


	//----- nvinfo : EIATTR_MAXREG_COUNT
	.align		4
        /*003c*/ 	.byte	0x03, 0x1b
        /*003e*/ 	.short	0x00ff


	//----- nvinfo : EIATTR_MERCURY_ISA_VERSION
	.align		4
        /*0040*/ 	.byte	0x03, 0x5f
        /*0042*/ 	.short	0x0101


	//----- nvinfo : EIATTR_VRC_CTA_INIT_COUNT
	.align		4
        /*0044*/ 	.byte	0x02, 0x4a
	.zero		1
	.zero		1


	//----- nvinfo : EIATTR_EXIT_INSTR_OFFSETS
	.align		4
        /*0048*/ 	.byte	0x04, 0x1c
        /*004a*/ 	.short	(.L_55 - .L_54)


	//   ....[0]....
.L_54:
        /*004c*/ 	.word	0x00000200


	//   ....[1]....
        /*0050*/ 	.word	0x00000980


	//   ....[2]....
        /*0054*/ 	.word	0x00000a50


	//----- nvinfo : EIATTR_CBANK_PARAM_SIZE
	.align		4
.L_55:
        /*0058*/ 	.byte	0x03, 0x19
        /*005a*/ 	.short	0x0014


	//----- nvinfo : EIATTR_PARAM_CBANK
	.align		4
        /*005c*/ 	.byte	0x04, 0x0a
        /*005e*/ 	.short	(.L_57 - .L_56)
	.align		4
.L_56:
        /*0060*/ 	.word	index@(.nv.constant0._Z11memcpyD2D_aPfS_i)
        /*0064*/ 	.short	0x0380
        /*0066*/ 	.short	0x0014


	//----- nvinfo : EIATTR_SW_WAR
	.align		4
.L_57:
        /*0068*/ 	.byte	0x04, 0x36
        /*006a*/ 	.short	(.L_59 - .L_58)
.L_58:
        /*006c*/ 	.word	0x00000008
.L_59:


//--------------------- .nv.callgraph             --------------------------
	.section	.nv.callgraph,"",@"SHT_CUDA_CALLGRAPH"
	.align	4
	.sectionentsize	8
	.align		4
        /*0000*/ 	.word	0x00000000
	.align		4
        /*0004*/ 	.word	0xffffffff
	.align		4
        /*0008*/ 	.word	0x00000000
	.align		4
        /*000c*/ 	.word	0xfffffffe
	.align		4
        /*0010*/ 	.word	0x00000000
	.align		4
        /*0014*/ 	.word	0xfffffffd
	.align		4
        /*0018*/ 	.word	0x00000000
	.align		4
        /*001c*/ 	.word	0xfffffffc


//--------------------- .text._Z11memcpyD2D_cPfS_i --------------------------
	.section	.text._Z11memcpyD2D_cPfS_i,"ax",@progbits
	.align	128
        .global         _Z11memcpyD2D_cPfS_i
        .type           _Z11memcpyD2D_cPfS_i,@function
        .size           _Z11memcpyD2D_cPfS_i,(.L_x_21 - _Z11memcpyD2D_cPfS_i)
        .other          _Z11memcpyD2D_cPfS_i,@"STO_CUDA_ENTRY STV_DEFAULT"
_Z11memcpyD2D_cPfS_i:
.text._Z11memcpyD2D_cPfS_i:
[----:B------:R-:W-:Y:S08]  /*0000*/  LDC R1, c[0x0][0x37c] ;  /* 0x0000df00ff017b82 */ /* 0x000ff00000000800 */
[----:B------:R-:W0:Y:S08]  /*0010*/  LDC R3, c[0x0][0x390] ;  /* 0x0000e400ff037b82 */ /* 0x000e300000000800 */
[----:B------:R-:W1:Y:S01]  /*0020*/  LDC R7, c[0x0][0x360] ;  /* 0x0000d800ff077b82 */ /* 0x000e620000000800 */
[----:B------:R-:W1:Y:S07]  /*0030*/  LDCU UR4, c[0x0][0x370] ;  /* 0x00006e00ff0477ac */ /* 0x000e6e0008000800 */
[----:B------:R-:W2:Y:S01]  /*0040*/  S2UR UR6, SR_CTAID.X ;  /* 0x00000000000679c3 */ /* 0x000ea20000002500 */
[----:B0-----:R-:W-:Y:S01]  /*0050*/  ISETP.GE.AND P0, PT, R3, 0x1, PT ;  /* 0x000000010300780c */ /* 0x001fe20003f06270 */
[----:B-1----:R-:W-:-:S12]  /*0060*/  IMAD R0, R7, UR4, RZ ;  /* 0x0000000407007c24 */ /* 0x002fd8000f8e02ff */
[----:B--2---:R-:W-:Y:S05]  /*0070*/  @!P0 EXIT ;  /* 0x000000000000894d */ /* 0x004fea0003800000 */
[----:B------:R-:W-:Y:S01]  /*0080*/  SHF.L.U32 R2, R0, 0x2, RZ ;  /* 0x0000000200027819 */ /* 0x000fe200000006ff */
[----:B------:R-:W0:Y:S03]  /*0090*/  LDCU.64 UR4, c[0x0][0x358] ;  /* 0x00006b00ff0477ac */ /* 0x000e260008000a00 */
[----:B------:R-:W1:Y:S01]  /*00a0*/  I2F.U32.RP R6, R2 ;  /* 0x0000000200067306 */ /* 0x000e620000209000 */
[----:B------:R-:W-:Y:S02]  /*00b0*/  IADD3 R9, PT, PT, RZ, -R2, RZ ;  /* 0x80000002ff097210 */ /* 0x000fe40007ffe0ff */
[C---:B------:R-:W-:Y:S02]  /*00c0*/  VIMNMX R3, PT, PT, R2.reuse, R3, !PT ;  /* 0x0000000302037248 */ /* 0x040fe40007fe0100 */
[----:B------:R-:W-:Y:S02]  /*00d0*/  ISETP.NE.U32.AND P2, PT, R2, RZ, PT ;  /* 0x000000ff0200720c */ /* 0x000fe40003f45070 */
[----:B------:R-:W-:Y:S01]  /*00e0*/  IADD3 R3, PT, PT, R3, -0x1, RZ ;  /* 0xffffffff03037810 */ /* 0x000fe20007ffe0ff */
[----:B-1----:R-:W1:Y:S02]  /*00f0*/  MUFU.RCP R6, R6 ;  /* 0x0000000600067308 */ /* 0x002e640000001000 */
[----:B-1----:R-:W-:-:S02]  /*0100*/  IADD3 R4, PT, PT, R6, 0xffffffe, RZ ;  /* 0x0ffffffe06047810 */ /* 0x002fc40007ffe0ff */
[----:B------:R-:W1:Y:S04]  /*0110*/  S2R R6, SR_TID.X ;  /* 0x0000000000067919 */ /* 0x000e680000002100 */
[----:B------:R2:W3:Y:S02]  /*0120*/  F2I.FTZ.U32.TRUNC.NTZ R5, R4 ;  /* 0x0000000400057305 */ /* 0x0004e4000021f000 */
[----:B--2---:R-:W-:Y:S02]  /*0130*/  HFMA2 R4, -RZ, RZ, 0, 0 ;  /* 0x00000000ff047431 */ /* 0x004fe400000001ff */
[----:B---3--:R-:W-:-:S04]  /*0140*/  IMAD R9, R9, R5, RZ ;  /* 0x0000000509097224 */ /* 0x008fc800078e02ff */
[----:B------:R-:W-:-:S06]  /*0150*/  IMAD.HI.U32 R8, R5, R9, R4 ;  /* 0x0000000905087227 */ /* 0x000fcc00078e0004 */
[----:B------:R-:W-:-:S05]  /*0160*/  IMAD.HI.U32 R8, R8, R3, RZ ;  /* 0x0000000308087227 */ /* 0x000fca00078e00ff */
[----:B------:R-:W-:Y:S01]  /*0170*/  IADD3 R5, PT, PT, -R8, RZ, RZ ;  /* 0x000000ff08057210 */ /* 0x000fe20007ffe1ff */
[----:B-1----:R-:W-:-:S04]  /*0180*/  IMAD R6, R7, UR6, R6 ;  /* 0x0000000607067c24 */ /* 0x002fc8000f8e0206 */
[----:B------:R-:W-:Y:S01]  /*0190*/  IMAD R3, R2, R5, R3 ;  /* 0x0000000502037224 */ /* 0x000fe200078e0203 */
[----:B------:R-:W-:Y:S02]  /*01a0*/  SHF.L.U32 R6, R6, 0x2, RZ ;  /* 0x0000000206067819 */ /* 0x000fe400000006ff */
[----:B------:R-:W-:Y:S02]  /*01b0*/  MOV R5, RZ ;  /* 0x000000ff00057202 */ /* 0x000fe40000000f00 */
[----:B------:R-:W-:-:S13]  /*01c0*/  ISETP.GE.U32.AND P0, PT, R3, R2, PT ;  /* 0x000000020300720c */ /* 0x000fda0003f06070 */
[----:B------:R-:W-:Y:S02]  /*01d0*/  @P0 IADD3 R3, PT, PT, -R2, R3, RZ ;  /* 0x0000000302030210 */ /* 0x000fe40007ffe1ff */
[----:B------:R-:W-:Y:S02]  /*01e0*/  @P0 IADD3 R8, PT, PT, R8, 0x1, RZ ;  /* 0x0000000108080810 */ /* 0x000fe40007ffe0ff */
[----:B------:R-:W-:-:S13]  /*01f0*/  ISETP.GE.U32.AND P1, PT, R3, R2, PT ;  /* 0x000000020300720c */ /* 0x000fda0003f26070 */
[----:B------:R-:W-:Y:S02]  /*0200*/  @P1 IADD3 R8, PT, PT, R8, 0x1, RZ ;  /* 0x0000000108081810 */ /* 0x000fe40007ffe0ff */
[----:B------:R-:W-:-:S04]  /*0210*/  @!P2 LOP3.LUT R8, RZ, R2, RZ, 0x33, !PT ;  /* 0x00000002ff08a212 */ /* 0x000fc800078e33ff */
[C---:B------:R-:W-:Y:S02]  /*0220*/  ISETP.GE.U32.AND P0, PT, R8.reuse, 0x3, PT ;  /* 0x000000030800780c */ /* 0x040fe40003f06070 */
[----:B------:R-:W-:-:S04]  /*0230*/  IADD3 R8, PT, PT, R8, 0x1, RZ ;  /* 0x0000000108087810 */ /* 0x000fc80007ffe0ff */
[----:B------:R-:W-:-:S07]  /*0240*/  LOP3.LUT R3, R8, 0x3, RZ, 0xc0, !PT ;  /* 0x0000000308037812 */ /* 0x000fce00078ec0ff */
[----:B0-----:R-:W-:Y:S05]  /*0250*/  @!P0 BRA `(.L_x_0) ;  /* 0x0000000800708947 */ /* 0x001fea0003800000 */
[----:B------:R-:W-:Y:S01]  /*0260*/  LOP3.LUT R4, R8, 0xfffffffc, RZ, 0xc0, !PT ;  /* 0xfffffffc08047812 */ /* 0x000fe200078ec0ff */
[----:B------:R-:W0:Y:S01]  /*0270*/  LDC.64 R22, c[0x0][0x380] ;  /* 0x0000e000ff167b82 */ /* 0x000e220000000a00 */
[----:B------:R-:W-:Y:S02]  /*0280*/  MOV R5, RZ ;  /* 0x000000ff00057202 */ /* 0x000fe40000000f00 */
[----:B------:R-:W-:Y:S02]  /*0290*/  IADD3 R4, PT, PT, -R4, RZ, RZ ;  /* 0x000000ff04047210 */ /* 0x000fe40007ffe1ff */
[----:B------:R-:W-:Y:S02]  /*02a0*/  MOV R7, R6 ;  /* 0x0000000600077202 */ /* 0x000fe40000000f00 */
[----:B------:R-:W-:Y:S01]  /*02b0*/  ISETP.GE.AND P0, PT, R4, RZ, PT ;  /* 0x000000ff0400720c */ /* 0x000fe20003f06270 */
[----:B------:R-:W1:-:S12]  /*02c0*/  LDC.64 R20, c[0x0][0x388] ;  /* 0x0000e200ff147b82 */ /* 0x000e580000000a00 */
[----:B------:R-:W-:Y:S05]  /*02d0*/  @P0 BRA `(.L_x_1) ;  /* 0x0000000400fc0947 */ /* 0x000fea0003800000 */
[----:B------:R-:W-:Y:S02]  /*02e0*/  IADD3 R8, PT, PT, -R4, RZ, RZ ;  /* 0x000000ff04087210 */ /* 0x000fe40007ffe1ff */
[----:B------:R-:W-:Y:S02]  /*02f0*/  PLOP3.LUT P0, PT, PT, PT, PT, 0x80, 0x8 ;  /* 0x000000000008781c */ /* 0x000fe40003f0f070 */
[----:B------:R-:W-:-:S13]  /*0300*/  ISETP.GT.AND P1, PT, R8, 0xc, PT ;  /* 0x0000000c0800780c */ /* 0x000fda0003f24270 */
[----:B------:R-:W-:Y:S05]  /*0310*/  @!P1 BRA `(.L_x_2) ;  /* 0x0000000400389947 */ /* 0x000fea0003800000 */
[----:B------:R-:W-:-:S13]  /*0320*/  PLOP3.LUT P0, PT, PT, PT, PT, 0x8, 0x80 ;  /* 0x000000000080781c */ /* 0x000fda0003f0e170 */
.L_x_3:
[----:B--2---:R-:W2:Y:S08]  /*0330*/  LDC.64 R26, c[0x0][0x380] ;  /* 0x0000e000ff1a7b82 */ /* 0x004eb00000000a00 */
[----:B------:R-:W3:Y:S01]  /*0340*/  LDC.64 R24, c[0x0][0x388] ;  /* 0x0000e200ff187b82 */ /* 0x000ee20000000a00 */
[----:B--2---:R-:W-:-:S05]  /*0350*/  IMAD.WIDE R18, R7, 0x4, R26 ;  /* 0x0000000407127825 */ /* 0x004fca00078e021a */
[----:B------:R-:W2:Y:S01]  /*0360*/  LDG.E.128 R8, desc[UR4][R18.64] ;  /* 0x0000000412087981 */ /* 0x000ea2000c1e1d00 */
[----:B------:R-:W-:-:S04]  /*0370*/  IMAD.WIDE R16, R2, 0x4, R18 ;  /* 0x0000000402107825 */ /* 0x000fc800078e0212 */
[----:B---3--:R-:W-:-:S05]  /*0380*/  IMAD.WIDE R28, R7, 0x4, R24 ;  /* 0x00000004071c7825 */ /* 0x008fca00078e0218 */
[----:B--2---:R2:W-:Y:S04]  /*0390*/  STG.E.128 desc[UR4][R28.64], R8 ;  /* 0x000000081c007986 */ /* 0x0045e8000c101d04 */
[----:B--2---:R2:W3:Y:S01]  /*03a0*/  LDG.E.128 R8, desc[UR4][R16.64] ;  /* 0x0000000410087981 */ /* 0x0044e2000c1e1d00 */
[----:B------:R-:W-:-:S04]  /*03b0*/  IMAD.WIDE R28, R2, 0x4, R28 ;  /* 0x00000004021c7825 */ /* 0x000fc800078e021c */
[C---:B--2---:R-:W-:Y:S01]  /*03c0*/  IMAD.WIDE R16, R2.reuse, 0x4, R16 ;  /* 0x0000000402107825 */ /* 0x044fe200078e0210 */
[----:B---3--:R2:W-:Y:S04]  /*03d0*/  STG.E.128 desc[UR4][R28.64], R8 ;  /* 0x000000081c007986 */ /* 0x0085e8000c101d04 */
[----:B------:R3:W4:Y:S02]  /*03e0*/  LDG.E.128 R12, desc[UR4][R16.64] ;  /* 0x00000004100c7981 */ /* 0x000724000c1e1d00 */
[----:B---3--:R-:W-:-:S04]  /*03f0*/  IMAD.WIDE R16, R2, 0x4, R16 ;  /* 0x0000000402107825 */ /* 0x008fc800078e0210 */
[----:B--2---:R-:W-:-:S05]  /*0400*/  IMAD.WIDE R28, R2, 0x4, R28 ;  /* 0x00000004021c7825 */ /* 0x004fca00078e021c */
[----:B----4-:R2:W-:Y:S04]  /*0410*/  STG.E.128 desc[UR4][R28.64], R12 ;  /* 0x0000000c1c007986 */ /* 0x0105e8000c101d04 */
[----:B------:R-:W3:Y:S01]  /*0420*/  LDG.E.128 R16, desc[UR4][R16.64] ;  /* 0x0000000410107981 */ /* 0x000ee2000c1e1d00 */
[----:B------:R-:W-:Y:S01]  /*0430*/  LEA R7, R0, R7, 0x4 ;  /* 0x0000000700077211 */ /* 0x000fe200078e20ff */
[----:B--2---:R-:W-:-:S04]  /*0440*/  IMAD.WIDE R28, R2, 0x4, R28 ;  /* 0x00000004021c7825 */ /* 0x004fc800078e021c */
[C---:B------:R-:W-:Y:S01]  /*0450*/  IMAD.WIDE R12, R7.reuse, 0x4, R26 ;  /* 0x00000004070c7825 */ /* 0x040fe200078e021a */
[----:B---3--:R2:W-:Y:S04]  /*0460*/  STG.E.128 desc[UR4][R28.64], R16 ;  /* 0x000000101c007986 */ /* 0x0085e8000c101d04 */
[----:B------:R-:W3:Y:S01]  /*0470*/  LDG.E.128 R8, desc[UR4][R12.64] ;  /* 0x000000040c087981 */ /* 0x000ee2000c1e1d00 */
[----:B--2---:R-:W-:-:S04]  /*0480*/  IMAD.WIDE R28, R7, 0x4, R24 ;  /* 0x00000004071c7825 */ /* 0x004fc800078e0218 */
[C---:B------:R-:W-:Y:S01]  /*0490*/  IMAD.WIDE R16, R2.reuse, 0x4, R12 ;  /* 0x0000000402107825 */ /* 0x040fe200078e020c */
[----:B---3--:R2:W-:Y:S04]  /*04a0*/  STG.E.128 desc[UR4][R28.64], R8 ;  /* 0x000000081c007986 */ /* 0x0085e8000c101d04 */
        /* <DEDUP_REMOVED lines=26> */
[----:B------:R-:W-:-:S05]  /*0650*/  LEA R7, R0, R7, 0x4 ;  /* 0x0000000700077211 */ /* 0x000fca00078e20ff */
[----:B------:R-:W-:-:S04]  /*0660*/  IMAD.WIDE R26, R7, 0x4, R26 ;  /* 0x00000004071a7825 */ /* 0x000fc800078e021a */
[----:B--2---:R-:W-:-:S05]  /*0670*/  IMAD.WIDE R28, R2, 0x4, R28 ;  /* 0x00000004021c7825 */ /* 0x004fca00078e021c */
[----:B---3--:R-:W-:Y:S04]  /*0680*/  STG.E.128 desc[UR4][R28.64], R16 ;  /* 0x000000101c007986 */ /* 0x008fe8000c101d04 */
[----:B------:R2:W3:Y:S01]  /*0690*/  LDG.E.128 R8, desc[UR4][R26.64] ;  /* 0x000000041a087981 */ /* 0x0004e2000c1e1d00 */
[----:B------:R-:W-:-:S04]  /*06a0*/  IMAD.WIDE R24, R7, 0x4, R24 ;  /* 0x0000000407187825 */ /* 0x000fc800078e0218 */
[C---:B--2---:R-:W-:Y:S01]  /*06b0*/  IMAD.WIDE R26, R2.reuse, 0x4, R26 ;  /* 0x00000004021a7825 */ /* 0x044fe200078e021a */
[----:B---3--:R2:W-:Y:S04]  /*06c0*/  STG.E.128 desc[UR4][R24.64], R8 ;  /* 0x0000000818007986 */ /* 0x0085e8000c101d04 */
[----:B--2---:R2:W3:Y:S01]  /*06d0*/  LDG.E.128 R8, desc[UR4][R26.64] ;  /* 0x000000041a087981 */ /* 0x0044e2000c1e1d00 */
[----:B------:R-:W-:-:S04]  /*06e0*/  IMAD.WIDE R24, R2, 0x4, R24 ;  /* 0x0000000402187825 */ /* 0x000fc800078e0218 */
[C---:B--2---:R-:W-:Y:S01]  /*06f0*/  IMAD.WIDE R26, R2.reuse, 0x4, R26 ;  /* 0x00000004021a7825 */ /* 0x044fe200078e021a */
[----:B---3--:R2:W-:Y:S04]  /*0700*/  STG.E.128 desc[UR4][R24.64], R8 ;  /* 0x0000000818007986 */ /* 0x0085e8000c101d04 */
[----:B------:R-:W3:Y:S01]  /*0710*/  LDG.E.128 R12, desc[UR4][R26.64] ;  /* 0x000000041a0c7981 */ /* 0x000ee2000c1e1d00 */
[----:B------:R-:W-:-:S04]  /*0720*/  IMAD.WIDE R16, R2, 0x4, R26 ;  /* 0x0000000402107825 */ /* 0x000fc800078e021a */
[----:B--2---:R-:W-:Y:S01]  /*0730*/  IMAD.WIDE R24, R2, 0x4, R24 ;  /* 0x0000000402187825 */ /* 0x004fe200078e0218 */
[----:B------:R-:W-:-:S04]  /*0740*/  IADD3 R4, PT, PT, R4, 0x10, RZ ;  /* 0x0000001004047810 */ /* 0x000fc80007ffe0ff */
[----:B---3--:R2:W-:Y:S04]  /*0750*/  STG.E.128 desc[UR4][R24.64], R12 ;  /* 0x0000000c18007986 */ /* 0x0085e8000c101d04 */
[----:B------:R-:W3:Y:S01]  /*0760*/  LDG.E.128 R16, desc[UR4][R16.64] ;  /* 0x0000000410107981 */ /* 0x000ee2000c1e1d00 */
[----:B------:R-:W-:Y:S01]  /*0770*/  ISETP.GE.AND P1, PT, R4, -0xc, PT ;  /* 0xfffffff40400780c */ /* 0x000fe20003f26270 */
[----:B------:R-:W-:Y:S01]  /*0780*/  IMAD.WIDE R28, R2, 0x4, R24 ;  /* 0x00000004021c7825 */ /* 0x000fe200078e0218 */
[C---:B------:R-:W-:Y:S02]  /*0790*/  LEA R5, R0.reuse, R5, 0x4 ;  /* 0x0000000500057211 */ /* 0x040fe400078e20ff */
[C---:B------:R-:W-:Y:S02]  /*07a0*/  LEA R7, R0.reuse, R7, 0x4 ;  /* 0x0000000700077211 */ /* 0x040fe400078e20ff */
[----:B------:R-:W-:-:S04]  /*07b0*/  LEA R5, R0, R5, 0x4 ;  /* 0x0000000500057211 */ /* 0x000fc800078e20ff */
[----:B------:R-:W-:-:S04]  /*07c0*/  LEA R5, R0, R5, 0x4 ;  /* 0x0000000500057211 */ /* 0x000fc800078e20ff */
[----:B------:R-:W-:Y:S01]  /*07d0*/  LEA R5, R0, R5, 0x4 ;  /* 0x0000000500057211 */ /* 0x000fe200078e20ff */
[----:B---3--:R2:W-:Y:S01]  /*07e0*/  STG.E.128 desc[UR4][R28.64], R16 ;  /* 0x000000101c007986 */ /* 0x0085e2000c101d04 */
[----:B------:R-:W-:Y:S05]  /*07f0*/  @!P1 BRA `(.L_x_3) ;  /* 0xfffffff800cc9947 */ /* 0x000fea000383ffff */
.L_x_2:
[----:B------:R-:W-:-:S04]  /*0800*/  IADD3 R8, PT, PT, -R4, RZ, RZ ;  /* 0x000000ff04087210 */ /* 0x000fc80007ffe1ff */
[----:B------:R-:W-:-:S13]  /*0810*/  ISETP.GT.AND P1, PT, R8, 0x4, PT ;  /* 0x000000040800780c */ /* 0x000fda0003f24270 */
[----:B------:R-:W-:Y:S05]  /*0820*/  @!P1 BRA `(.L_x_4) ;  /* 0x0000000000a09947 */ /* 0x000fea0003800000 */
[----:B------:R-:W3:Y:S08]  /*0830*/  LDC.64 R26, c[0x0][0x380] ;  /* 0x0000e000ff1a7b82 */ /* 0x000ef00000000a00 */
[----:B--2---:R-:W2:Y:S01]  /*0840*/  LDC.64 R24, c[0x0][0x388] ;  /* 0x0000e200ff187b82 */ /* 0x004ea20000000a00 */
[----:B---3--:R-:W-:-:S05]  /*0850*/  IMAD.WIDE R16, R7, 0x4, R26 ;  /* 0x0000000407107825 */ /* 0x008fca00078e021a */
[----:B------:R3:W4:Y:S01]  /*0860*/  LDG.E.128 R8, desc[UR4][R16.64] ;  /* 0x0000000410087981 */ /* 0x000722000c1e1d00 */
[----:B--2---:R-:W-:-:S04]  /*0870*/  IMAD.WIDE R28, R7, 0x4, R24 ;  /* 0x00000004071c7825 */ /* 0x004fc800078e0218 */
[C---:B---3--:R-:W-:Y:S01]  /*0880*/  IMAD.WIDE R16, R2.reuse, 0x4, R16 ;  /* 0x0000000402107825 */ /* 0x048fe200078e0210 */
[----:B----4-:R2:W-:Y:S04]  /*0890*/  STG.E.128 desc[UR4][R28.64], R8 ;  /* 0x000000081c007986 */ /* 0x0105e8000c101d04 */
        /* <DEDUP_REMOVED lines=23> */
[----:B--2---:R-:W-:-:S05]  /*0a10*/  IMAD.WIDE R24, R2, 0x4, R24 ;  /* 0x0000000402187825 */ /* 0x004fca00078e0218 */
[----:B---3--:R3:W-:Y:S04]  /*0a20*/  STG.E.128 desc[UR4][R24.64], R12 ;  /* 0x0000000c18007986 */ /* 0x0087e8000c101d04 */
[----:B------:R-:W2:Y:S01]  /*0a30*/  LDG.E.128 R16, desc[UR4][R16.64] ;  /* 0x0000000410107981 */ /* 0x000ea2000c1e1d00 */
[----:B------:R-:W-:Y:S01]  /*0a40*/  IMAD.WIDE R28, R2, 0x4, R24 ;  /* 0x00000004021c7825 */ /* 0x000fe200078e0218 */
[----:B------:R-:W-:Y:S02]  /*0a50*/  LEA R5, R0, R5, 0x4 ;  /* 0x0000000500057211 */ /* 0x000fe400078e20ff */
[----:B------:R-:W-:Y:S02]  /*0a60*/  PLOP3.LUT P0, PT, PT, PT, PT, 0x8, 0x80 ;  /* 0x000000000080781c */ /* 0x000fe40003f0e170 */
[----:B------:R-:W-:-:S02]  /*0a70*/  IADD3 R4, PT, PT, R4, 0x8, RZ ;  /* 0x0000000804047810 */ /* 0x000fc40007ffe0ff */
[C---:B------:R-:W-:Y:S02]  /*0a80*/  LEA R5, R0.reuse, R5, 0x4 ;  /* 0x0000000500057211 */ /* 0x040fe400078e20ff */
[----:B------:R-:W-:Y:S01]  /*0a90*/  LEA R7, R0, R7, 0x4 ;  /* 0x0000000700077211 */ /* 0x000fe200078e20ff */
[----:B--2---:R3:W-:Y:S06]  /*0aa0*/  STG.E.128 desc[UR4][R28.64], R16 ;  /* 0x000000101c007986 */ /* 0x0047ec000c101d04 */
.L_x_4:
[----:B------:R-:W-:-:S13]  /*0ab0*/  ISETP.NE.OR P0, PT, R4, RZ, P0 ;  /* 0x000000ff0400720c */ /* 0x000fda0000705670 */
[----:B------:R-:W-:Y:S05]  /*0ac0*/  @!P0 BRA `(.L_x_0) ;  /* 0x0000000000548947 */ /* 0x000fea0003800000 */
.L_x_1:
[----:B0-234-:R-:W-:-:S05]  /*0ad0*/  IMAD.WIDE R24, R7, 0x4, R22 ;  /* 0x0000000407187825 */ /* 0x01dfca00078e0216 */
[----:B------:R-:W2:Y:S01]  /*0ae0*/  LDG.E.128 R8, desc[UR4][R24.64] ;  /* 0x0000000418087981 */ /* 0x000ea2000c1e1d00 */
[----:B-1----:R-:W-:-:S04]  /*0af0*/  IMAD.WIDE R18, R7, 0x4, R20 ;  /* 0x0000000407127825 */ /* 0x002fc800078e0214 */
[C---:B------:R-:W-:Y:S01]  /*0b00*/  IMAD.WIDE R16, R2.reuse, 0x4, R24 ;  /* 0x0000000402107825 */ /* 0x040fe200078e0218 */
[----:B--2---:R0:W-:Y:S04]  /*0b10*/  STG.E.128 desc[UR4][R18.64], R8 ;  /* 0x0000000812007986 */ /* 0x0041e8000c101d04 */
[----:B0-----:R0:W2:Y:S01]  /*0b20*/  LDG.E.128 R8, desc[UR4][R16.64] ;  /* 0x0000000410087981 */ /* 0x0010a2000c1e1d00 */
[----:B------:R-:W-:-:S04]  /*0b30*/  IMAD.WIDE R18, R2, 0x4, R18 ;  /* 0x0000000402127825 */ /* 0x000fc800078e0212 */
[C---:B0-----:R-:W-:Y:S01]  /*0b40*/  IMAD.WIDE R16, R2.reuse, 0x4, R16 ;  /* 0x0000000402107825 */ /* 0x041fe200078e0210 */
[----:B--2---:R0:W-:Y:S04]  /*0b50*/  STG.E.128 desc[UR4][R18.64], R8 ;  /* 0x0000000812007986 */ /* 0x0041e8000c101d04 */
[----:B------:R-:W2:Y:S01]  /*0b60*/  LDG.E.128 R12, desc[UR4][R16.64] ;  /* 0x00000004100c7981 */ /* 0x000ea2000c1e1d00 */
[----:B------:R-:W-:-:S04]  /*0b70*/  IMAD.WIDE R26, R2, 0x4, R16 ;  /* 0x00000004021a7825 */ /* 0x000fc800078e0210 */
[----:B0-----:R-:W-:Y:S01]  /*0b80*/  IMAD.WIDE R8, R2, 0x4, R18 ;  /* 0x0000000402087825 */ /* 0x001fe200078e0212 */
[----:B------:R-:W-:-:S04]  /*0b90*/  IADD3 R4, PT, PT, R4, 0x4, RZ ;  /* 0x0000000404047810 */ /* 0x000fc80007ffe0ff */
[----:B--2---:R4:W-:Y:S04]  /*0ba0*/  STG.E.128 desc[UR4][R8.64], R12 ;  /* 0x0000000c08007986 */ /* 0x0049e8000c101d04 */
[----:B------:R-:W2:Y:S01]  /*0bb0*/  LDG.E.128 R16, desc[UR4][R26.64] ;  /* 0x000000041a107981 */ /* 0x000ea2000c1e1d00 */
[----:B------:R-:W-:Y:S01]  /*0bc0*/  ISETP.NE.AND P0, PT, R4, RZ, PT ;  /* 0x000000ff0400720c */ /* 0x000fe20003f05270 */
[----:B------:R-:W-:Y:S01]  /*0bd0*/  IMAD.WIDE R24, R2, 0x4, R8 ;  /* 0x0000000402187825 */ /* 0x000fe200078e0208 */
[C---:B------:R-:W-:Y:S02]  /*0be0*/  LEA R5, R0.reuse, R5, 0x4 ;  /* 0x0000000500057211 */ /* 0x040fe400078e20ff */
[----:B------:R-:W-:Y:S02]  /*0bf0*/  LEA R7, R0, R7, 0x4 ;  /* 0x0000000700077211 */ /* 0x000fe400078e20ff */
[----:B--2---:R4:W-:Y:S07]  /*0c00*/  STG.E.128 desc[UR4][R24.64], R16 ;  /* 0x0000001018007986 */ /* 0x0049ee000c101d04 */
[----:B------:R-:W-:Y:S05]  /*0c10*/  @P0 BRA `(.L_x_1) ;  /* 0xfffffffc00ac0947 */ /* 0x000fea000383ffff */
.L_x_0:
[----:B------:R-:W-:-:S13]  /*0c20*/  ISETP.NE.AND P0, PT, R3, RZ, PT ;  /* 0x000000ff0300720c */ /* 0x000fda0003f05270 */
[----:B------:R-:W-:Y:S05]  /*0c30*/  @!P0 EXIT ;  /* 0x000000000000894d */ /* 0x000fea0003800000 */
[----:B--234-:R-:W2:Y:S01]  /*0c40*/  LDC.64 R12, c[0x0][0x380] ;  /* 0x0000e000ff0c7b82 */ /* 0x01cea20000000a00 */
[----:B------:R-:W-:Y:S02]  /*0c50*/  IADD3 R15, PT, PT, R6, R5, RZ ;  /* 0x00000005060f7210 */ /* 0x000fe40007ffe0ff */
[----:B------:R-:W-:-:S05]  /*0c60*/  IADD3 R3, PT, PT, -R3, RZ, RZ ;  /* 0x000000ff03037210 */ /* 0x000fca0007ffe1ff */
[----:B------:R-:W3:Y:S02]  /*0c70*/  LDC.64 R10, c[0x0][0x388] ;  /* 0x0000e200ff0a7b82 */ /* 0x000ee40000000a00 */
.L_x_5:
[----:B--2-4-:R-:W-:-:S06]  /*0c80*/  IMAD.WIDE R4, R15, 0x4, R12 ;  /* 0x000000040f047825 */ /* 0x014fcc00078e020c */
[----:B------:R-:W2:Y:S01]  /*0c90*/  LDG.E.128 R4, desc[UR4][R4.64] ;  /* 0x0000000404047981 */ /* 0x000ea2000c1e1d00 */
[----:B------:R-:W-:Y:S01]  /*0ca0*/  IADD3 R3, PT, PT, R3, 0x1, RZ ;  /* 0x0000000103037810 */ /* 0x000fe20007ffe0ff */
[----:B---3--:R-:W-:Y:S01]  /*0cb0*/  IMAD.WIDE R8, R15, 0x4, R10 ;  /* 0x000000040f087825 */ /* 0x008fe200078e020a */
[----:B------:R-:W-:Y:S02]  /*0cc0*/  IADD3 R15, PT, PT, R2, R15, RZ ;  /* 0x0000000f020f7210 */ /* 0x000fe40007ffe0ff */
[----:B------:R-:W-:Y:S02]  /*0cd0*/  ISETP.NE.AND P0, PT, R3, RZ, PT ;  /* 0x000000ff0300720c */ /* 0x000fe40003f05270 */
[----:B--2---:R4:W-:Y:S11]  /*0ce0*/  STG.E.128 desc[UR4][R8.64], R4 ;  /* 0x0000000408007986 */ /* 0x0049f6000c101d04 */
[----:B------:R-:W-:Y:S05]  /*0cf0*/  @P0 BRA `(.L_x_5) ;  /* 0xfffffffc00e00947 */ /* 0x000fea000383ffff */
[----:B------:R-:W-:Y:S05]  /*0d00*/  EXIT ;  /* 0x000000000000794d */ /* 0x000fea0003800000 */
.L_x_6:
[----:B------:R-:W-:-:S00]  /*0d10*/  BRA `(.L_x_6) ;  /* 0xfffffffc00fc7947 */ /* 0x000fc0000383ffff */
[----:B------:R-:W-:-:S00]  /*0d20*/  NOP ;  /* 0x0000000000007918 */ /* 0x000fc00000000000 */
        /* <DEDUP_REMOVED lines=13> */
.L_x_21:


//--------------------- .text._Z11memcpyD2D_bPfS_i --------------------------
	.section	.text._Z11memcpyD2D_bPfS_i,"ax",@progbits
	.align	128
        .global         _Z11memcpyD2D_bPfS_i
        .type           _Z11memcpyD2D_bPfS_i,@function
        .size           _Z11memcpyD2D_bPfS_i,(.L_x_22 - _Z11memcpyD2D_bPfS_i)
        .other          _Z11memcpyD2D_bPfS_i,@"STO_CUDA_ENTRY STV_DEFAULT"
_Z11memcpyD2D_bPfS_i:
.text._Z11memcpyD2D_bPfS_i:
[----:B------:R-:W-:Y:S08]  /*0000*/  LDC R1, c[0x0][0x37c] ;  /* 0x0000df00ff017b82 */ /* 0x000ff00000000800 */
[----:B------:R-:W0:Y:S01]  /*0010*/  LDC R7, c[0x0][0x390] ;  /* 0x0000e400ff077b82 */ /* 0x000e220000000800 */
[----:B------:R-:W1:Y:S07]  /*0020*/  LDCU UR5, c[0x0][0x360] ;  /* 0x00006c00ff0577ac */ /* 0x000e6e0008000800 */
[----:B------:R-:W1:Y:S08]  /*0030*/  LDC R0, c[0x0][0x370] ;  /* 0x0000dc00ff007b82 */ /* 0x000e700000000800 */
[----:B------:R-:W2:Y:S01]  /*0040*/  S2UR UR4, SR_CTAID.X ;  /* 0x00000000000479c3 */ /* 0x000ea20000002500 */
[----:B0-----:R-:W-:Y:S01]  /*0050*/  ISETP.GE.AND P0, PT, R7, 0x1, PT ;  /* 0x000000010700780c */ /* 0x001fe20003f06270 */
[----:B-1----:R-:W-:-:S12]  /*0060*/  IMAD R0, R0, UR5, RZ ;  /* 0x0000000500007c24 */ /* 0x002fd8000f8e02ff */
[----:B--2---:R-:W-:Y:S05]  /*0070*/  @!P0 EXIT ;  /* 0x000000000000894d */ /* 0x004fea0003800000 */
[----:B------:R-:W0:Y:S01]  /*0080*/  I2F.U32.RP R5, R0 ;  /* 0x0000000000057306 */ /* 0x000e220000209000 */
[----:B------:R-:W-:Y:S01]  /*0090*/  IADD3 R9, PT, PT, RZ, -R0, RZ ;  /* 0x80000000ff097210 */ /* 0x000fe20007ffe0ff */
[----:B------:R-:W1:Y:S01]  /*00a0*/  S2R R10, SR_TID.X ;  /* 0x00000000000a7919 */ /* 0x000e620000002100 */
[C---:B------:R-:W-:Y:S01]  /*00b0*/  VIMNMX R4, PT, PT, R0.reuse, R7, !PT ;  /* 0x0000000700047248 */ /* 0x040fe20007fe0100 */
[----:B------:R-:W2:Y:S01]  /*00c0*/  LDCU.64 UR6, c[0x0][0x358] ;  /* 0x00006b00ff0677ac */ /* 0x000ea20008000a00 */
[----:B------:R-:W-:Y:S02]  /*00d0*/  ISETP.NE.U32.AND P2, PT, R0, RZ, PT ;  /* 0x000000ff0000720c */ /* 0x000fe40003f45070 */
[----:B------:R-:W-:Y:S01]  /*00e0*/  MOV R13, RZ ;  /* 0x000000ff000d7202 */ /* 0x000fe20000000f00 */
[----:B------:R-:W-:Y:S01]  /*00f0*/  UIMAD UR4, UR4, UR5, URZ ;  /* 0x00000005040472a4 */ /* 0x000fe2000f8e02ff */
[----:B0-----:R-:W0:Y:S02]  /*0100*/  MUFU.RCP R5, R5 ;  /* 0x0000000500057308 */ /* 0x001e240000001000 */
[----:B0-----:R-:W-:-:S06]  /*0110*/  IADD3 R2, PT, PT, R5, 0xffffffe, RZ ;  /* 0x0ffffffe05027810 */ /* 0x001fcc0007ffe0ff */
[----:B------:R0:W3:Y:S02]  /*0120*/  F2I.FTZ.U32.TRUNC.NTZ R3, R2 ;  /* 0x0000000200037305 */ /* 0x0000e4000021f000 */
[----:B0-----:R-:W-:Y:S02]  /*0130*/  HFMA2 R2, -RZ, RZ, 0, 0 ;  /* 0x00000000ff027431 */ /* 0x001fe400000001ff */
[----:B---3--:R-:W-:-:S04]  /*0140*/  IMAD R9, R9, R3, RZ ;  /* 0x0000000309097224 */ /* 0x008fc800078e02ff */
[----:B------:R-:W-:Y:S01]  /*0150*/  IMAD.HI.U32 R6, R3, R9, R2 ;  /* 0x0000000903067227 */ /* 0x000fe200078e0002 */
[----:B------:R-:W-:-:S05]  /*0160*/  IADD3 R3, PT, PT, R4, -0x1, RZ ;  /* 0xffffffff04037810 */ /* 0x000fca0007ffe0ff */
[----:B------:R-:W-:-:S05]  /*0170*/  IMAD.HI.U32 R6, R6, R3, RZ ;  /* 0x0000000306067227 */ /* 0x000fca00078e00ff */
[----:B------:R-:W-:-:S05]  /*0180*/  IADD3 R4, PT, PT, -R6, RZ, RZ ;  /* 0x000000ff06047210 */ /* 0x000fca0007ffe1ff */
[----:B------:R-:W-:-:S05]  /*0190*/  IMAD R3, R0, R4, R3 ;  /* 0x0000000400037224 */ /* 0x000fca00078e0203 */
        /* <DEDUP_REMOVED lines=9> */
[----:B-12---:R-:W-:Y:S05]  /*0230*/  @!P0 BRA `(.L_x_7) ;  /* 0x0000000800708947 */ /* 0x006fea0003800000 */
[----:B------:R-:W-:Y:S01]  /*0240*/  LOP3.LUT R6, R6, 0xfffffffc, RZ, 0xc0, !PT ;  /* 0xfffffffc06067812 */ /* 0x000fe200078ec0ff */
[----:B------:R-:W0:Y:S01]  /*0250*/  LDC.64 R2, c[0x0][0x380] ;  /* 0x0000e000ff027b82 */ /* 0x000e220000000a00 */
[----:B------:R-:W-:Y:S02]  /*0260*/  IADD3 R15, PT, PT, R10, UR4, RZ ;  /* 0x000000040a0f7c10 */ /* 0x000fe4000fffe0ff */
[----:B------:R-:W-:Y:S02]  /*0270*/  IADD3 R12, PT, PT, -R6, RZ, RZ ;  /* 0x000000ff060c7210 */ /* 0x000fe40007ffe1ff */
[----:B------:R-:W-:Y:S02]  /*0280*/  MOV R13, RZ ;  /* 0x000000ff000d7202 */ /* 0x000fe40000000f00 */
        /* <DEDUP_REMOVED lines=8> */
.L_x_10:
[----:B--2---:R-:W2:Y:S08]  /*0310*/  LDC.64 R6, c[0x0][0x380] ;  /* 0x0000e000ff067b82 */ /* 0x004eb00000000a00 */
[----:B------:R-:W3:Y:S01]  /*0320*/  LDC.64 R8, c[0x0][0x388] ;  /* 0x0000e200ff087b82 */ /* 0x000ee20000000a00 */
[----:B--2---:R-:W-:-:S05]  /*0330*/  IMAD.WIDE R26, R15, 0x4, R6 ;  /* 0x000000040f1a7825 */ /* 0x004fca00078e0206 */
[----:B------:R-:W2:Y:S01]  /*0340*/  LDG.E R29, desc[UR6][R26.64] ;  /* 0x000000061a1d7981 */ /* 0x000ea2000c1e1900 */
[----:B------:R-:W-:-:S04]  /*0350*/  IMAD.WIDE R16, R0, 0x4, R26 ;  /* 0x0000000400107825 */ /* 0x000fc800078e021a */
[----:B---3--:R-:W-:-:S05]  /*0360*/  IMAD.WIDE R18, R15, 0x4, R8 ;  /* 0x000000040f127825 */ /* 0x008fca00078e0208 */
[----:B--2---:R-:W-:Y:S04]  /*0370*/  STG.E desc[UR6][R18.64], R29 ;  /* 0x0000001d12007986 */ /* 0x004fe8000c101906 */
[----:B------:R-:W2:Y:S01]  /*0380*/  LDG.E R14, desc[UR6][R16.64] ;  /* 0x00000006100e7981 */ /* 0x000ea2000c1e1900 */
[----:B------:R-:W-:-:S04]  /*0390*/  IMAD.WIDE R22, R0, 0x4, R18 ;  /* 0x0000000400167825 */ /* 0x000fc800078e0212 */
[C---:B------:R-:W-:Y:S01]  /*03a0*/  IMAD.WIDE R20, R0.reuse, 0x4, R16 ;  /* 0x0000000400147825 */ /* 0x040fe200078e0210 */
[----:B--2---:R2:W-:Y:S04]  /*03b0*/  STG.E desc[UR6][R22.64], R14 ;  /* 0x0000000e16007986 */ /* 0x0045e8000c101906 */
[----:B--2---:R-:W2:Y:S01]  /*03c0*/  LDG.E R14, desc[UR6][R20.64] ;  /* 0x00000006140e7981 */ /* 0x004ea2000c1e1900 */
[----:B------:R-:W-:-:S04]  /*03d0*/  IMAD.WIDE R24, R0, 0x4, R22 ;  /* 0x0000000400187825 */ /* 0x000fc800078e0216 */
[C---:B------:R-:W-:Y:S01]  /*03e0*/  IMAD.WIDE R26, R0.reuse, 0x4, R20 ;  /* 0x00000004001a7825 */ /* 0x040fe200078e0214 */
[C---:B------:R-:W-:Y:S01]  /*03f0*/  LEA R15, R0.reuse, R15, 0x2 ;  /* 0x0000000f000f7211 */ /* 0x040fe200078e10ff */
[----:B--2---:R2:W-:Y:S04]  /*0400*/  STG.E desc[UR6][R24.64], R14 ;  /* 0x0000000e18007986 */ /* 0x0045e8000c101906 */
[----:B------:R-:W3:Y:S01]  /*0410*/  LDG.E R27, desc[UR6][R26.64] ;  /* 0x000000061a1b7981 */ /* 0x000ee2000c1e1900 */
[----:B------:R-:W-:-:S04]  /*0420*/  IMAD.WIDE R28, R0, 0x4, R24 ;  /* 0x00000004001c7825 */ /* 0x000fc800078e0218 */
[C---:B------:R-:W-:Y:S01]  /*0430*/  IMAD.WIDE R16, R15.reuse, 0x4, R6 ;  /* 0x000000040f107825 */ /* 0x040fe200078e0206 */
[----:B---3--:R-:W-:Y:S04]  /*0440*/  STG.E desc[UR6][R28.64], R27 ;  /* 0x0000001b1c007986 */ /* 0x008fe8000c101906 */
[----:B------:R-:W3:Y:S01]  /*0450*/  LDG.E R21, desc[UR6][R16.64] ;  /* 0x0000000610157981 */ /* 0x000ee2000c1e1900 */
[----:B------:R-:W-:-:S04]  /*0460*/  IMAD.WIDE R22, R15, 0x4, R8 ;  /* 0x000000040f167825 */ /* 0x000fc800078e0208 */
[C---:B------:R-:W-:Y:S01]  /*0470*/  IMAD.WIDE R18, R0.reuse, 0x4, R16 ;  /* 0x0000000400127825 */ /* 0x040fe200078e0210 */
[----:B---3--:R3:W-:Y:S04]  /*0480*/  STG.E desc[UR6][R22.64], R21 ;  /* 0x0000001516007986 */ /* 0x0087e8000c101906 */
[----:B--2---:R-:W2:Y:S01]  /*0490*/  LDG.E R14, desc[UR6][R18.64] ;  /* 0x00000006120e7981 */ /* 0x004ea2000c1e1900 */
[----:B------:R-:W-:-:S04]  /*04a0*/  IMAD.WIDE R24, R0, 0x4, R22 ;  /* 0x0000000400187825 */ /* 0x000fc800078e0216 */
[C---:B---3--:R-:W-:Y:S01]  /*04b0*/  IMAD.WIDE R20, R0.reuse, 0x4, R18 ;  /* 0x0000000400147825 */ /* 0x048fe200078e0212 */
[----:B--2---:R2:W-:Y:S04]  /*04c0*/  STG.E desc[UR6][R24.64], R14 ;  /* 0x0000000e18007986 */ /* 0x0045e8000c101906 */
[----:B--2---:R-:W2:Y:S01]  /*04d0*/  LDG.E R14, desc[UR6][R20.64] ;  /* 0x00000006140e7981 */ /* 0x004ea2000c1e1900 */
[----:B------:R-:W-:-:S04]  /*04e0*/  IMAD.WIDE R26, R0, 0x4, R24 ;  /* 0x00000004001a7825 */ /* 0x000fc800078e0218 */
[C---:B------:R-:W-:Y:S01]  /*04f0*/  IMAD.WIDE R28, R0.reuse, 0x4, R20 ;  /* 0x00000004001c7825 */ /* 0x040fe200078e0214 */
[----:B------:R-:W-:Y:S01]  /*0500*/  LEA R15, R0, R15, 0x2 ;  /* 0x0000000f000f7211 */ /* 0x000fe200078e10ff */
[----:B--2---:R-:W-:Y:S04]  /*0510*/  STG.E desc[UR6][R26.64], R14 ;  /* 0x0000000e1a007986 */ /* 0x004fe8000c101906 */
[----:B------:R2:W3:Y:S01]  /*0520*/  LDG.E R19, desc[UR6][R28.64] ;  /* 0x000000061c137981 */ /* 0x0004e2000c1e1900 */
[----:B------:R-:W-:-:S04]  /*0530*/  IMAD.WIDE R16, R15, 0x4, R6 ;  /* 0x000000040f107825 */ /* 0x000fc800078e0206 */
[----:B--2---:R-:W-:-:S05]  /*0540*/  IMAD.WIDE R28, R0, 0x4, R26 ;  /* 0x00000004001c7825 */ /* 0x004fca00078e021a */
[----:B---3--:R2:W-:Y:S04]  /*0550*/  STG.E desc[UR6][R28.64], R19 ;  /* 0x000000131c007986 */ /* 0x0085e8000c101906 */
[----:B------:R-:W3:Y:S01]  /*0560*/  LDG.E R21, desc[UR6][R16.64] ;  /* 0x0000000610157981 */ /* 0x000ee2000c1e1900 */
[----:B------:R-:W-:-:S04]  /*0570*/  IMAD.WIDE R22, R15, 0x4, R8 ;  /* 0x000000040f167825 */ /* 0x000fc800078e0208 */
[C---:B--2---:R-:W-:Y:S01]  /*0580*/  IMAD.WIDE R18, R0.reuse, 0x4, R16 ;  /* 0x0000000400127825 */ /* 0x044fe200078e0210 */
[----:B---3--:R2:W-:Y:S04]  /*0590*/  STG.E desc[UR6][R22.64], R21 ;  /* 0x0000001516007986 */ /* 0x0085e8000c101906 */
[----:B------:R-:W3:Y:S01]  /*05a0*/  LDG.E R14, desc[UR6][R18.64] ;  /* 0x00000006120e7981 */ /* 0x000ee2000c1e1900 */
[----:B------:R-:W-:-:S04]  /*05b0*/  IMAD.WIDE R24, R0, 0x4, R22 ;  /* 0x0000000400187825 */ /* 0x000fc800078e0216 */
[C---:B--2---:R-:W-:Y:S01]  /*05c0*/  IMAD.WIDE R20, R0.reuse, 0x4, R18 ;  /* 0x0000000400147825 */ /* 0x044fe200078e0212 */
[----:B---3--:R-:W-:Y:S04]  /*05d0*/  STG.E desc[UR6][R24.64], R14 ;  /* 0x0000000e18007986 */ /* 0x008fe8000c101906 */
[----:B------:R-:W2:Y:S01]  /*05e0*/  LDG.E R23, desc[UR6][R20.64] ;  /* 0x0000000614177981 */ /* 0x000ea2000c1e1900 */
[----:B------:R-:W-:-:S04]  /*05f0*/  IMAD.WIDE R26, R0, 0x4, R24 ;  /* 0x00000004001a7825 */ /* 0x000fc800078e0218 */
[C---:B------:R-:W-:Y:S01]  /*0600*/  IMAD.WIDE R28, R0.reuse, 0x4, R20 ;  /* 0x00000004001c7825 */ /* 0x040fe200078e0214 */
[C---:B------:R-:W-:Y:S01]  /*0610*/  LEA R15, R0.reuse, R15, 0x2 ;  /* 0x0000000f000f7211 */ /* 0x040fe200078e10ff */
[----:B--2---:R2:W-:Y:S04]  /*0620*/  STG.E desc[UR6][R26.64], R23 ;  /* 0x000000171a007986 */ /* 0x0045e8000c101906 */
[----:B------:R-:W3:Y:S01]  /*0630*/  LDG.E R29, desc[UR6][R28.64] ;  /* 0x000000061c1d7981 */ /* 0x000ee2000c1e1900 */
[----:B------:R-:W-:-:S04]  /*0640*/  IMAD.WIDE R16, R0, 0x4, R26 ;  /* 0x0000000400107825 */ /* 0x000fc800078e021a */
[C---:B------:R-:W-:Y:S01]  /*0650*/  IMAD.WIDE R6, R15.reuse, 0x4, R6 ;  /* 0x000000040f067825 */ /* 0x040fe200078e0206 */
[----:B---3--:R3:W-:Y:S04]  /*0660*/  STG.E desc[UR6][R16.64], R29 ;  /* 0x0000001d10007986 */ /* 0x0087e8000c101906 */
[----:B--2---:R-:W2:Y:S01]  /*0670*/  LDG.E R27, desc[UR6][R6.64] ;  /* 0x00000006061b7981 */ /* 0x004ea2000c1e1900 */
[----:B------:R-:W-:-:S04]  /*0680*/  IMAD.WIDE R8, R15, 0x4, R8 ;  /* 0x000000040f087825 */ /* 0x000fc800078e0208 */
[C---:B------:R-:W-:Y:S01]  /*0690*/  IMAD.WIDE R18, R0.reuse, 0x4, R6 ;  /* 0x0000000400127825 */ /* 0x040fe200078e0206 */
[----:B--2---:R2:W-:Y:S04]  /*06a0*/  STG.E desc[UR6][R8.64], R27 ;  /* 0x0000001b08007986 */ /* 0x0045e8000c101906 */
[----:B------:R-:W4:Y:S01]  /*06b0*/  LDG.E R14, desc[UR6][R18.64] ;  /* 0x00000006120e7981 */ /* 0x000f22000c1e1900 */
[----:B------:R-:W-:-:S04]  /*06c0*/  IMAD.WIDE R20, R0, 0x4, R8 ;  /* 0x0000000400147825 */ /* 0x000fc800078e0208 */
[C---:B------:R-:W-:Y:S01]  /*06d0*/  IMAD.WIDE R22, R0.reuse, 0x4, R18 ;  /* 0x0000000400167825 */ /* 0x040fe200078e0212 */
[----:B----4-:R2:W-:Y:S04]  /*06e0*/  STG.E desc[UR6][R20.64], R14 ;  /* 0x0000000e14007986 */ /* 0x0105e8000c101906 */
[----:B------:R-:W4:Y:S01]  /*06f0*/  LDG.E R26, desc[UR6][R22.64] ;  /* 0x00000006161a7981 */ /* 0x000f22000c1e1900 */
[----:B------:R-:W-:-:S04]  /*0700*/  IMAD.WIDE R24, R0, 0x4, R20 ;  /* 0x0000000400187825 */ /* 0x000fc800078e0214 */
[----:B---3--:R-:W-:Y:S01]  /*0710*/  IMAD.WIDE R16, R0, 0x4, R22 ;  /* 0x0000000400107825 */ /* 0x008fe200078e0216 */
[----:B------:R-:W-:-:S04]  /*0720*/  IADD3 R12, PT, PT, R12, 0x10, RZ ;  /* 0x000000100c0c7810 */ /* 0x000fc80007ffe0ff */
[----:B------:R-:W-:Y:S01]  /*0730*/  ISETP.GE.AND P1, PT, R12, -0xc, PT ;  /* 0xfffffff40c00780c */ /* 0x000fe20003f26270 */
[----:B----4-:R2:W-:Y:S04]  /*0740*/  STG.E desc[UR6][R24.64], R26 ;  /* 0x0000001a18007986 */ /* 0x0105e8000c101906 */
[----:B------:R-:W3:Y:S01]  /*0750*/  LDG.E R17, desc[UR6][R16.64] ;  /* 0x0000000610117981 */ /* 0x000ee2000c1e1900 */
[C---:B------:R-:W-:Y:S01]  /*0760*/  LEA R13, R0.reuse, R13, 0x2 ;  /* 0x0000000d000d7211 */ /* 0x040fe200078e10ff */
[C---:B------:R-:W-:Y:S01]  /*0770*/  IMAD.WIDE R6, R0.reuse, 0x4, R24 ;  /* 0x0000000400067825 */ /* 0x040fe200078e0218 */
[C---:B------:R-:W-:Y:S02]  /*0780*/  LEA R15, R0.reuse, R15, 0x2 ;  /* 0x0000000f000f7211 */ /* 0x040fe400078e10ff */
[----:B------:R-:W-:-:S04]  /*0790*/  LEA R13, R0, R13, 0x2 ;  /* 0x0000000d000d7211 */ /* 0x000fc800078e10ff */
[----:B------:R-:W-:-:S04]  /*07a0*/  LEA R13, R0, R13, 0x2 ;  /* 0x0000000d000d7211 */ /* 0x000fc800078e10ff */
[----:B------:R-:W-:Y:S01]  /*07b0*/  LEA R13, R0, R13, 0x2 ;  /* 0x0000000d000d7211 */ /* 0x000fe200078e10ff */
[----:B---3--:R2:W-:Y:S01]  /*07c0*/  STG.E desc[UR6][R6.64], R17 ;  /* 0x0000001106007986 */ /* 0x0085e2000c101906 */
[----:B------:R-:W-:Y:S05]  /*07d0*/  @!P1 BRA `(.L_x_10) ;  /* 0xfffffff800cc9947 */ /* 0x000fea000383ffff */
.L_x_9:
[----:B--2---:R-:W-:-:S04]  /*07e0*/  IADD3 R6, PT, PT, -R12, RZ, RZ ;  /* 0x000000ff0c067210 */ /* 0x004fc80007ffe1ff */
[----:B------:R-:W-:-:S13]  /*07f0*/  ISETP.GT.AND P1, PT, R6, 0x4, PT ;  /* 0x000000040600780c */ /* 0x000fda0003f24270 */
[----:B------:R-:W-:Y:S05]  /*0800*/  @!P1 BRA `(.L_x_11) ;  /* 0x0000000000a09947 */ /* 0x000fea0003800000 */
[----:B------:R-:W2:Y:S08]  /*0810*/  LDC.64 R6, c[0x0][0x380] ;  /* 0x0000e000ff067b82 */ /* 0x000eb00000000a00 */
[----:B------:R-:W3:Y:S01]  /*0820*/  LDC.64 R8, c[0x0][0x388] ;  /* 0x0000e200ff087b82 */ /* 0x000ee20000000a00 */
[----:B--2---:R-:W-:-:S05]  /*0830*/  IMAD.WIDE R26, R15, 0x4, R6 ;  /* 0x000000040f1a7825 */ /* 0x004fca00078e0206 */
[----:B------:R-:W2:Y:S01]  /*0840*/  LDG.E R29, desc[UR6][R26.64] ;  /* 0x000000061a1d7981 */ /* 0x000ea2000c1e1900 */
[----:B------:R-:W-:-:S04]  /*0850*/  IMAD.WIDE R16, R0, 0x4, R26 ;  /* 0x0000000400107825 */ /* 0x000fc800078e021a */
[----:B---3--:R-:W-:-:S05]  /*0860*/  IMAD.WIDE R18, R15, 0x4, R8 ;  /* 0x000000040f127825 */ /* 0x008fca00078e0208 */
[----:B--2---:R2:W-:Y:S04]  /*0870*/  STG.E desc[UR6][R18.64], R29 ;  /* 0x0000001d12007986 */ /* 0x0045e8000c101906 */
[----:B------:R-:W3:Y:S01]  /*0880*/  LDG.E R14, desc[UR6][R16.64] ;  /* 0x00000006100e7981 */ /* 0x000ee2000c1e1900 */
[----:B------:R-:W-:-:S04]  /*0890*/  IMAD.WIDE R22, R0, 0x4, R18 ;  /* 0x0000000400167825 */ /* 0x000fc800078e0212 */
[C---:B------:R-:W-:Y:S01]  /*08a0*/  IMAD.WIDE R20, R0.reuse, 0x4, R16 ;  /* 0x0000000400147825 */ /* 0x040fe200078e0210 */
[----:B---3--:R3:W-:Y:S04]  /*08b0*/  STG.E desc[UR6][R22.64], R14 ;  /* 0x0000000e16007986 */ /* 0x0087e8000c101906 */
[----:B------:R-:W4:Y:S01]  /*08c0*/  LDG.E R28, desc[UR6][R20.64] ;  /* 0x00000006141c7981 */ /* 0x000f22000c1e1900 */
[----:B------:R-:W-:-:S04]  /*08d0*/  IMAD.WIDE R24, R0, 0x4, R22 ;  /* 0x0000000400187825 */ /* 0x000fc800078e0216 */
[C---:B------:R-:W-:Y:S01]  /*08e0*/  IMAD.WIDE R26, R0.reuse, 0x4, R20 ;  /* 0x00000004001a7825 */ /* 0x040fe200078e0214 */
[C---:B------:R-:W-:Y:S01]  /*08f0*/  LEA R15, R0.reuse, R15, 0x2 ;  /* 0x0000000f000f7211 */ /* 0x040fe200078e10ff */
[----:B----4-:R4:W-:Y:S04]  /*0900*/  STG.E desc[UR6][R24.64], R28 ;  /* 0x0000001c18007986 */ /* 0x0109e8000c101906 */
[----:B------:R-:W5:Y:S01]  /*0910*/  LDG.E R27, desc[UR6][R26.64] ;  /* 0x000000061a1b7981 */ /* 0x000f62000c1e1900 */
[----:B--2---:R-:W-:-:S04]  /*0920*/  IMAD.WIDE R18, R0, 0x4, R24 ;  /* 0x0000000400127825 */ /* 0x004fc800078e0218 */
[C---:B------:R-:W-:Y:S01]  /*0930*/  IMAD.WIDE R6, R15.reuse, 0x4, R6 ;  /* 0x000000040f067825 */ /* 0x040fe200078e0206 */
[----:B-----5:R2:W-:Y:S04]  /*0940*/  STG.E desc[UR6][R18.64], R27 ;  /* 0x0000001b12007986 */ /* 0x0205e8000c101906 */
[----:B------:R-:W5:Y:S01]  /*0950*/  LDG.E R29, desc[UR6][R6.64] ;  /* 0x00000006061d7981 */ /* 0x000f62000c1e1900 */
[----:B------:R-:W-:-:S04]  /*0960*/  IMAD.WIDE R8, R15, 0x4, R8 ;  /* 0x000000040f087825 */ /* 0x000fc800078e0208 */
[C---:B------:R-:W-:Y:S01]  /*0970*/  IMAD.WIDE R16, R0.reuse, 0x4, R6 ;  /* 0x0000000400107825 */ /* 0x040fe200078e0206 */
[----:B-----5:R0:W-:Y:S04]  /*0980*/  STG.E desc[UR6][R8.64], R29 ;  /* 0x0000001d08007986 */ /* 0x0201e8000c101906 */
[----:B---3--:R-:W3:Y:S01]  /*0990*/  LDG.E R14, desc[UR6][R16.64] ;  /* 0x00000006100e7981 */ /* 0x008ee2000c1e1900 */
[----:B------:R-:W-:-:S04]  /*09a0*/  IMAD.WIDE R20, R0, 0x4, R8 ;  /* 0x0000000400147825 */ /* 0x000fc800078e0208 */
[C---:B------:R-:W-:Y:S01]  /*09b0*/  IMAD.WIDE R22, R0.reuse, 0x4, R16 ;  /* 0x0000000400167825 */ /* 0x040fe200078e0210 */
[----:B---3--:R3:W-:Y:S04]  /*09c0*/  STG.E desc[UR6][R20.64], R14 ;  /* 0x0000000e14007986 */ /* 0x0087e8000c101906 */
[----:B------:R-:W5:Y:S01]  /*09d0*/  LDG.E R26, desc[UR6][R22.64] ;  /* 0x00000006161a7981 */ /* 0x000f62000c1e1900 */
[----:B----4-:R-:W-:-:S04]  /*09e0*/  IMAD.WIDE R24, R0, 0x4, R20 ;  /* 0x0000000400187825 */ /* 0x010fc800078e0214 */
[C---:B--2---:R-:W-:Y:S01]  /*09f0*/  IMAD.WIDE R18, R0.reuse, 0x4, R22 ;  /* 0x0000000400127825 */ /* 0x044fe200078e0216 */
[----:B-----5:R3:W-:Y:S05]  /*0a00*/  STG.E desc[UR6][R24.64], R26 ;  /* 0x0000001a18007986 */ /* 0x0207ea000c101906 */
[----:B------:R-:W2:Y:S01]  /*0a10*/  LDG.E R19, desc[UR6][R18.64] ;  /* 0x0000000612137981 */ /* 0x000ea2000c1e1900 */
[C---:B------:R-:W-:Y:S01]  /*0a20*/  IMAD.WIDE R6, R0.reuse, 0x4, R24 ;  /* 0x0000000400067825 */ /* 0x040fe200078e0218 */
[----:B------:R-:W-:Y:S02]  /*0a30*/  LEA R13, R0, R13, 0x2 ;  /* 0x0000000d000d7211 */ /* 0x000fe400078e10ff */
[----:B------:R-:W-:-:S02]  /*0a40*/  PLOP3.LUT P0, PT, PT, PT, PT, 0x8, 0x80 ;  /* 0x000000000080781c */ /* 0x000fc40003f0e170 */
[----:B------:R-:W-:Y:S02]  /*0a50*/  IADD3 R12, PT, PT, R12, 0x8, RZ ;  /* 0x000000080c0c7810 */ /* 0x000fe40007ffe0ff */
[C---:B------:R-:W-:Y:S02]  /*0a60*/  LEA R13, R0.reuse, R13, 0x2 ;  /* 0x0000000d000d7211 */ /* 0x040fe400078e10ff */
[----:B------:R-:W-:Y:S01]  /*0a70*/  LEA R15, R0, R15, 0x2 ;  /* 0x0000000f000f7211 */ /* 0x000fe200078e10ff */
[----:B0-2---:R3:W-:Y:S06]  /*0a80*/  STG.E desc[UR6][R6.64], R19 ;  /* 0x0000001306007986 */ /* 0x0057ec000c101906 */
.L_x_11:
[----:B------:R-:W-:-:S13]  /*0a90*/  ISETP.NE.OR P0, PT, R12, RZ, P0 ;  /* 0x000000ff0c00720c */ /* 0x000fda0000705670 */
[----:B------:R-:W-:Y:S05]  /*0aa0*/  @!P0 BRA `(.L_x_7) ;  /* 0x0000000000548947 */ /* 0x000fea0003800000 */
.L_x_8:
[----:B0-23--:R-:W-:-:S05]  /*0ab0*/  IMAD.WIDE R6, R15, 0x4, R2 ;  /* 0x000000040f067825 */ /* 0x00dfca00078e0202 */
[----:B------:R-:W2:Y:S01]  /*0ac0*/  LDG.E R27, desc[UR6][R6.64] ;  /* 0x00000006061b7981 */ /* 0x000ea2000c1e1900 */
[----:B-1----:R-:W-:-:S04]  /*0ad0*/  IMAD.WIDE R8, R15, 0x4, R4 ;  /* 0x000000040f087825 */ /* 0x002fc800078e0204 */
[C---:B------:R-:W-:Y:S01]  /*0ae0*/  IMAD.WIDE R16, R0.reuse, 0x4, R6 ;  /* 0x0000000400107825 */ /* 0x040fe200078e0206 */
[----:B--2---:R2:W-:Y:S04]  /*0af0*/  STG.E desc[UR6][R8.64], R27 ;  /* 0x0000001b08007986 */ /* 0x0045e8000c101906 */
[----:B------:R-:W3:Y:S01]  /*0b00*/  LDG.E R29, desc[UR6][R16.64] ;  /* 0x00000006101d7981 */ /* 0x000ee2000c1e1900 */
[----:B------:R-:W-:-:S04]  /*0b10*/  IMAD.WIDE R18, R0, 0x4, R8 ;  /* 0x0000000400127825 */ /* 0x000fc800078e0208 */
[C---:B------:R-:W-:Y:S01]  /*0b20*/  IMAD.WIDE R20, R0.reuse, 0x4, R16 ;  /* 0x0000000400147825 */ /* 0x040fe200078e0210 */
[----:B---3--:R2:W-:Y:S04]  /*0b30*/  STG.E desc[UR6][R18.64], R29 ;  /* 0x0000001d12007986 */ /* 0x0085e8000c101906 */
[----:B------:R-:W3:Y:S01]  /*0b40*/  LDG.E R14, desc[UR6][R20.64] ;  /* 0x00000006140e7981 */ /* 0x000ee2000c1e1900 */
[----:B------:R-:W-:-:S04]  /*0b50*/  IMAD.WIDE R22, R0, 0x4, R18 ;  /* 0x0000000400167825 */ /* 0x000fc800078e0212 */
[----:B------:R-:W-:Y:S01]  /*0b60*/  IMAD.WIDE R24, R0, 0x4, R20 ;  /* 0x0000000400187825 */ /* 0x000fe200078e0214 */
[----:B------:R-:W-:-:S04]  /*0b70*/  IADD3 R12, PT, PT, R12, 0x4, RZ ;  /* 0x000000040c0c7810 */ /* 0x000fc80007ffe0ff */
[----:B------:R-:W-:Y:S01]  /*0b80*/  ISETP.NE.AND P0, PT, R12, RZ, PT ;  /* 0x000000ff0c00720c */ /* 0x000fe20003f05270 */
[----:B---3--:R2:W-:Y:S04]  /*0b90*/  STG.E desc[UR6][R22.64], R14 ;  /* 0x0000000e16007986 */ /* 0x0085e8000c101906 */
[----:B------:R-:W3:Y:S01]  /*0ba0*/  LDG.E R25, desc[UR6][R24.64] ;  /* 0x0000000618197981 */ /* 0x000ee2000c1e1900 */
[C---:B------:R-:W-:Y:S01]  /*0bb0*/  IMAD.WIDE R6, R0.reuse, 0x4, R22 ;  /* 0x0000000400067825 */ /* 0x040fe200078e0216 */
[C---:B------:R-:W-:Y:S02]  /*0bc0*/  LEA R13, R0.reuse, R13, 0x2 ;  /* 0x0000000d000d7211 */ /* 0x040fe400078e10ff */
[----:B------:R-:W-:Y:S02]  /*0bd0*/  LEA R15, R0, R15, 0x2 ;  /* 0x0000000f000f7211 */ /* 0x000fe400078e10ff */
[----:B---3--:R2:W-:Y:S02]  /*0be0*/  STG.E desc[UR6][R6.64], R25 ;  /* 0x0000001906007986 */ /* 0x0085e4000c101906 */
[----:B------:R-:W-:Y:S05]  /*0bf0*/  @P0 BRA `(.L_x_8) ;  /* 0xfffffffc00ac0947 */ /* 0x000fea000383ffff */
.L_x_7:
[----:B------:R-:W-:-:S13]  /*0c00*/  ISETP.NE.AND P0, PT, R11, RZ, PT ;  /* 0x000000ff0b00720c */ /* 0x000fda0003f05270 */
[----:B------:R-:W-:Y:S05]  /*0c10*/  @!P0 EXIT ;  /* 0x000000000000894d */ /* 0x000fea0003800000 */
[----:B--2---:R-:W2:Y:S01]  /*0c20*/  LDC.64 R8, c[0x0][0x380] ;  /* 0x0000e000ff087b82 */ /* 0x004ea20000000a00 */
[----:B------:R-:W-:Y:S02]  /*0c30*/  IADD3 R13, PT, PT, R10, UR4, R13 ;  /* 0x000000040a0d7c10 */ /* 0x000fe4000fffe00d */
[----:B------:R-:W-:-:S05]  /*0c40*/  IADD3 R11, PT, PT, -R11, RZ, RZ ;  /* 0x000000ff0b0b7210 */ /* 0x000fca0007ffe1ff */
[----:B---3--:R-:W3:Y:S02]  /*0c50*/  LDC.64 R6, c[0x0][0x388] ;  /* 0x0000e200ff067b82 */ /* 0x008ee40000000a00 */
.L_x_12:
[----:B-12-4-:R-:W-:-:S06]  /*0c60*/  IMAD.WIDE R4, R13, 0x4, R8 ;  /* 0x000000040d047825 */ /* 0x016fcc00078e0208 */
[----:B------:R-:W2:Y:S01]  /*0c70*/  LDG.E R5, desc[UR6][R4.64] ;  /* 0x0000000604057981 */ /* 0x000ea2000c1e1900 */
[----:B------:R-:W-:Y:S01]  /*0c80*/  IADD3 R11, PT, PT, R11, 0x1, RZ ;  /* 0x000000010b0b7810 */ /* 0x000fe20007ffe0ff */
[----:B0--3--:R-:W-:Y:S01]  /*0c90*/  IMAD.WIDE R2, R13, 0x4, R6 ;  /* 0x000000040d027825 */ /* 0x009fe200078e0206 */
[----:B------:R-:W-:Y:S02]  /*0ca0*/  IADD3 R13, PT, PT, R0, R13, RZ ;  /* 0x0000000d000d7210 */ /* 0x000fe40007ffe0ff */
[----:B------:R-:W-:Y:S02]  /*0cb0*/  ISETP.NE.AND P0, PT, R11, RZ, PT ;  /* 0x000000ff0b00720c */ /* 0x000fe40003f05270 */
[----:B--2---:R4:W-:Y:S11]  /*0cc0*/  STG.E desc[UR6][R2.64], R5 ;  /* 0x0000000502007986 */ /* 0x0049f6000c101906 */
[----:B------:R-:W-:Y:S05]  /*0cd0*/  @P0 BRA `(.L_x_12) ;  /* 0xfffffffc00e00947 */ /* 0x000fea000383ffff */
[----:B------:R-:W-:Y:S05]  /*0ce0*/  EXIT ;  /* 0x000000000000794d */ /* 0x000fea0003800000 */
.L_x_13:
        /* <DEDUP_REMOVED lines=9> */
.L_x_22:


//--------------------- .text._Z11memcpyD2D_aPfS_i --------------------------
	.section	.text._Z11memcpyD2D_aPfS_i,"ax",@progbits
	.align	128
        .global         _Z11memcpyD2D_aPfS_i
        .type           _Z11memcpyD2D_aPfS_i,@function
        .size           _Z11memcpyD2D_aPfS_i,(.L_x_23 - _Z11memcpyD2D_aPfS_i)
        .other          _Z11memcpyD2D_aPfS_i,@"STO_CUDA_ENTRY STV_DEFAULT"
_Z11memcpyD2D_aPfS_i:
.text._Z11memcpyD2D_aPfS_i:
[----:B------:R-:W-:Y:S01]  /*0000*/  LDC R1, c[0x0][0x37c] ;  /* 0x0000df00ff017b82 */ /* 0x000fe20000000800 */
[----:B------:R-:W0:Y:S07]  /*0010*/  LDCU UR5, c[0x0][0x360] ;  /* 0x00006c00ff0577ac */ /* 0x000e2e0008000800 */
[----:B------:R-:W0:Y:S08]  /*0020*/  LDC R0, c[0x0][0x370] ;  /* 0x0000dc00ff007b82 */ /* 0x000e300000000800 */
[----:B------:R-:W1:Y:S08]  /*0030*/  LDC R9, c[0x0][0x390] ;  /* 0x0000e400ff097b82 */ /* 0x000e700000000800 */
[----:B------:R-:W2:Y:S01]  /*0040*/  S2UR UR4, SR_CTAID.X ;  /* 0x00000000000479c3 */ /* 0x000ea20000002500 */
[----:B0-----:R-:W-:-:S05]  /*0050*/  IMAD R0, R0, UR5, RZ ;  /* 0x0000000500007c24 */ /* 0x001fca000f8e02ff */
[-C--:B------:R-:W-:Y:S02]  /*0060*/  IABS R5, R0.reuse ;  /* 0x0000000000057213 */ /* 0x080fe40000000000 */
[----:B------:R-:W-:Y:S02]  /*0070*/  IABS R10, R0 ;  /* 0x00000000000a7213 */ /* 0x000fe40000000000 */
[----:B------:R-:W0:Y:S01]  /*0080*/  I2F.RP R4, R5 ;  /* 0x0000000500047306 */ /* 0x000e220000209400 */
[----:B-1----:R-:W-:-:S07]  /*0090*/  IABS R8, R9 ;  /* 0x0000000900087213 */ /* 0x002fce0000000000 */
[----:B0-----:R-:W0:Y:S02]  /*00a0*/  MUFU.RCP R4, R4 ;  /* 0x0000000400047308 */ /* 0x001e240000001000 */
[----:B0-----:R-:W-:Y:S02]  /*00b0*/  VIADD R2, R4, 0xffffffe ;  /* 0x0ffffffe04027836 */ /* 0x001fe40000000000 */
[----:B------:R-:W-:-:S04]  /*00c0*/  IMAD.MOV R4, RZ, RZ, -R10 ;  /* 0x000000ffff047224 */ /* 0x000fc800078e0a0a */
[----:B------:R0:W1:Y:S02]  /*00d0*/  F2I.FTZ.U32.TRUNC.NTZ R3, R2 ;  /* 0x0000000200037305 */ /* 0x000064000021f000 */
[----:B0-----:R-:W-:Y:S01]  /*00e0*/  HFMA2 R2, -RZ, RZ, 0, 0 ;  /* 0x00000000ff027431 */ /* 0x001fe200000001ff */
[----:B-1----:R-:W-:-:S05]  /*00f0*/  IADD3 R6, PT, PT, RZ, -R3, RZ ;  /* 0x80000003ff067210 */ /* 0x002fca0007ffe0ff */
[----:B------:R-:W-:Y:S02]  /*0100*/  IMAD R7, R6, R5, RZ ;  /* 0x0000000506077224 */ /* 0x000fe400078e02ff */
[----:B------:R-:W-:Y:S02]  /*0110*/  IMAD.MOV.U32 R6, RZ, RZ, R8 ;  /* 0x000000ffff067224 */ /* 0x000fe400078e0008 */
[----:B------:R-:W-:-:S06]  /*0120*/  IMAD.HI.U32 R3, R3, R7, R2 ;  /* 0x0000000703037227 */ /* 0x000fcc00078e0002 */
[----:B------:R-:W-:-:S04]  /*0130*/  IMAD.HI.U32 R3, R3, R6, RZ ;  /* 0x0000000603037227 */ /* 0x000fc800078e00ff */
[----:B------:R-:W-:-:S05]  /*0140*/  IMAD R2, R3, R4, R6 ;  /* 0x0000000403027224 */ /* 0x000fca00078e0206 */
[----:B------:R-:W-:-:S13]  /*0150*/  ISETP.GT.U32.AND P2, PT, R5, R2, PT ;  /* 0x000000020500720c */ /* 0x000fda0003f44070 */
[-C--:B------:R-:W-:Y:S01]  /*0160*/  @!P2 IADD3 R2, PT, PT, R2, -R5.reuse, RZ ;  /* 0x800000050202a210 */ /* 0x080fe20007ffe0ff */
[----:B------:R-:W-:Y:S01]  /*0170*/  @!P2 VIADD R3, R3, 0x1 ;  /* 0x000000010303a836 */ /* 0x000fe20000000000 */
[----:B------:R-:W-:Y:S02]  /*0180*/  ISETP.NE.AND P2, PT, R0, RZ, PT ;  /* 0x000000ff0000720c */ /* 0x000fe40003f45270 */
[----:B------:R-:W-:Y:S02]  /*0190*/  ISETP.GE.U32.AND P0, PT, R2, R5, PT ;  /* 0x000000050200720c */ /* 0x000fe40003f06070 */
[----:B------:R-:W-:-:S04]  /*01a0*/  LOP3.LUT R2, R0, R9, RZ, 0x3c, !PT ;  /* 0x0000000900027212 */ /* 0x000fc800078e3cff */
[----:B------:R-:W-:-:S07]  /*01b0*/  ISETP.GE.AND P1, PT, R2, RZ, PT ;  /* 0x000000ff0200720c */ /* 0x000fce0003f26270 */
[----:B------:R-:W-:-:S06]  /*01c0*/  @P0 IADD3 R3, PT, PT, R3, 0x1, RZ ;  /* 0x0000000103030810 */ /* 0x000fcc0007ffe0ff */
[----:B------:R-:W-:Y:S01]  /*01d0*/  @!P1 IMAD.MOV R3, RZ, RZ, -R3 ;  /* 0x000000ffff039224 */ /* 0x000fe200078e0a03 */
[----:B------:R-:W-:-:S04]  /*01e0*/  @!P2 LOP3.LUT R3, RZ, R0, RZ, 0x33, !PT ;  /* 0x00000000ff03a212 */ /* 0x000fc800078e33ff */
[----:B------:R-:W-:-:S13]  /*01f0*/  ISETP.GE.AND P0, PT, R3, 0x1, PT ;  /* 0x000000010300780c */ /* 0x000fda0003f06270 */
[----:B--2---:R-:W-:Y:S05]  /*0200*/  @!P0 EXIT ;  /* 0x000000000000894d */ /* 0x004fea0003800000 */
[----:B------:R-:W0:Y:S01]  /*0210*/  S2R R7, SR_TID.X ;  /* 0x0000000000077919 */ /* 0x000e220000002100 */
[C---:B------:R-:W-:Y:S01]  /*0220*/  ISETP.GE.U32.AND P0, PT, R3.reuse, 0x4, PT ;  /* 0x000000040300780c */ /* 0x040fe20003f06070 */
[----:B------:R-:W-:Y:S01]  /*0230*/  UIMAD UR4, UR4, UR5, URZ ;  /* 0x00000005040472a4 */ /* 0x000fe2000f8e02ff */
[----:B------:R-:W-:Y:S01]  /*0240*/  LOP3.LUT R0, R3, 0x3, RZ, 0xc0, !PT ;  /* 0x0000000303007812 */ /* 0x000fe200078ec0ff */
[----:B------:R-:W1:Y:S01]  /*0250*/  LDCU.64 UR8, c[0x0][0x358] ;  /* 0x00006b00ff0877ac */ /* 0x000e620008000a00 */
[----:B------:R-:W-:-:S03]  /*0260*/  IMAD.MOV.U32 R6, RZ, RZ, RZ ;  /* 0x000000ffff067224 */ /* 0x000fc600078e00ff */
[----:B0-----:R-:W-:-:S05]  /*0270*/  IADD3 R7, PT, PT, R7, UR4, RZ ;  /* 0x0000000407077c10 */ /* 0x001fca000fffe0ff */
[----:B------:R-:W-:Y:S01]  /*0280*/  IMAD R7, R3, R7, RZ ;  /* 0x0000000703077224 */ /* 0x000fe200078e02ff */
[----:B-1----:R-:W-:Y:S06]  /*0290*/  @!P0 BRA `(.L_x_14) ;  /* 0x0000000400b48947 */ /* 0x002fec0003800000 */
[----:B------:R-:W0:Y:S01]  /*02a0*/  LDCU.128 UR4, c[0x0][0x380] ;  /* 0x00007000ff0477ac */ /* 0x000e220008000c00 */
[----:B------:R-:W-:Y:S01]  /*02b0*/  LOP3.LUT R6, R3, 0x7ffffffc, RZ, 0xc0, !PT ;  /* 0x7ffffffc03067812 */ /* 0x000fe200078ec0ff */
[----:B------:R-:W-:-:S03]  /*02c0*/  IMAD.MOV.U32 R9, RZ, RZ, R7 ;  /* 0x000000ffff097224 */ /* 0x000fc600078e0007 */
[----:B------:R-:W-:-:S04]  /*02d0*/  IADD3 R8, PT, PT, -R6, RZ, RZ ;  /* 0x000000ff06087210 */ /* 0x000fc80007ffe1ff */
[----:B------:R-:W-:Y:S01]  /*02e0*/  ISETP.GE.AND P0, PT, R8, RZ, PT ;  /* 0x000000ff0800720c */ /* 0x000fe20003f06270 */
[----:B0-----:R-:W-:Y:S02]  /*02f0*/  UIADD3 UR4, UP0, UPT, UR4, 0x8, URZ ;  /* 0x0000000804047890 */ /* 0x001fe4000ff1e0ff */
[----:B------:R-:W-:Y:S02]  /*0300*/  UIADD3 UR6, UP1, UPT, UR6, 0x8, URZ ;  /* 0x0000000806067890 */ /* 0x000fe4000ff3e0ff */
[----:B------:R-:W-:Y:S02]  /*0310*/  UIADD3.X UR5, UPT, UPT, URZ, UR5, URZ, UP0, !UPT ;  /* 0x00000005ff057290 */ /* 0x000fe400087fe4ff */
[----:B------:R-:W-:Y:S01]  /*0320*/  UIADD3.X UR7, UPT, UPT, URZ, UR7, URZ, UP1, !UPT ;  /* 0x00000007ff077290 */ /* 0x000fe20008ffe4ff */
[----:B------:R-:W-:Y:S01]  /*0330*/  IMAD.U32 R2, RZ, RZ, UR4 ;  /* 0x00000004ff027e24 */ /* 0x000fe2000f8e00ff */
[----:B------:R-:W-:Y:S02]  /*0340*/  MOV R4, UR6 ;  /* 0x0000000600047c02 */ /* 0x000fe40008000f00 */
[----:B------:R-:W-:-:S02]  /*0350*/  IMAD.U32 R3, RZ, RZ, UR5 ;  /* 0x00000005ff037e24 */ /* 0x000fc4000f8e00ff */
[----:B------:R-:W-:Y:S01]  /*0360*/  MOV R5, UR7 ;  /* 0x0000000700057c02 */ /* 0x000fe20008000f00 */
[----:B------:R-:W-:Y:S06]  /*0370*/  @P0 BRA `(.L_x_15) ;  /* 0x0000000400440947 */ /* 0x000fec0003800000 */
[----:B------:R-:W-:Y:S02]  /*0380*/  IADD3 R10, PT, PT, -R8, RZ, RZ ;  /* 0x000000ff080a7210 */ /* 0x000fe40007ffe1ff */
[----:B------:R-:W-:Y:S02]  /*0390*/  PLOP3.LUT P0, PT, PT, PT, PT, 0x80, 0x8 ;  /* 0x000000000008781c */ /* 0x000fe40003f0f070 */
[----:B------:R-:W-:-:S13]  /*03a0*/  ISETP.GT.AND P1, PT, R10, 0xc, PT ;  /* 0x0000000c0a00780c */ /* 0x000fda0003f24270 */
[----:B------:R-:W-:Y:S05]  /*03b0*/  @!P1 BRA `(.L_x_16) ;  /* 0x0000000000c09947 */ /* 0x000fea0003800000 */
[----:B------:R-:W-:-:S13]  /*03c0*/  PLOP3.LUT P0, PT, PT, PT, PT, 0x8, 0x80 ;  /* 0x000000000080781c */ /* 0x000fda0003f0e170 */
.L_x_17:
[----:B0-----:R-:W-:-:S05]  /*03d0*/  IMAD.WIDE R16, R9, 0x4, R2 ;  /* 0x0000000409107825 */ /* 0x001fca00078e0202 */
[----:B------:R-:W2:Y:S01]  /*03e0*/  LDG.E R19, desc[UR8][R16.64+-0x8] ;  /* 0xfffff80810137981 */ /* 0x000ea2000c1e1900 */
[----:B------:R-:W-:-:S05]  /*03f0*/  IMAD.WIDE R10, R9, 0x4, R4 ;  /* 0x00000004090a7825 */ /* 0x000fca00078e0204 */
[----:B--2---:R0:W-:Y:S04]  /*0400*/  STG.E desc[UR8][R10.64+-0x8], R19 ;  /* 0xfffff8130a007986 */ /* 0x0041e8000c101908 */
[----:B------:R-:W2:Y:S04]  /*0410*/  LDG.E R21, desc[UR8][R16.64+-0x4] ;  /* 0xfffffc0810157981 */ /* 0x000ea8000c1e1900 */
[----:B--2---:R1:W-:Y:S04]  /*0420*/  STG.E desc[UR8][R10.64+-0x4], R21 ;  /* 0xfffffc150a007986 */ /* 0x0043e8000c101908 */
[----:B------:R-:W2:Y:S01]  /*0430*/  LDG.E R23, desc[UR8][R16.64] ;  /* 0x0000000810177981 */ /* 0x000ea2000c1e1900 */
[----:B------:R-:W-:-:S03]  /*0440*/  VIADD R15, R9, 0x4 ;  /* 0x00000004090f7836 */ /* 0x000fc60000000000 */
[----:B--2---:R2:W-:Y:S04]  /*0450*/  STG.E desc[UR8][R10.64], R23 ;  /* 0x000000170a007986 */ /* 0x0045e8000c101908 */
[----:B------:R-:W3:Y:S01]  /*0460*/  LDG.E R25, desc[UR8][R16.64+0x4] ;  /* 0x0000040810197981 */ /* 0x000ee2000c1e1900 */
[----:B------:R-:W-:-:S03]  /*0470*/  IMAD.WIDE R12, R15, 0x4, R2 ;  /* 0x000000040f0c7825 */ /* 0x000fc600078e0202 */
[----:B---3--:R3:W-:Y:S04]  /*0480*/  STG.E desc[UR8][R10.64+0x4], R25 ;  /* 0x000004190a007986 */ /* 0x0087e8000c101908 */
[----:B------:R-:W4:Y:S01]  /*0490*/  LDG.E R27, desc[UR8][R12.64+-0x8] ;  /* 0xfffff8080c1b7981 */ /* 0x000f22000c1e1900 */
[----:B------:R-:W-:-:S05]  /*04a0*/  IMAD.WIDE R14, R15, 0x4, R4 ;  /* 0x000000040f0e7825 */ /* 0x000fca00078e0204 */
[----:B----4-:R4:W-:Y:S04]  /*04b0*/  STG.E desc[UR8][R14.64+-0x8], R27 ;  /* 0xfffff81b0e007986 */ /* 0x0109e8000c101908 */
[----:B0-----:R-:W5:Y:S04]  /*04c0*/  LDG.E R19, desc[UR8][R12.64+-0x4] ;  /* 0xfffffc080c137981 */ /* 0x001f68000c1e1900 */
[----:B-----5:R0:W-:Y:S04]  /*04d0*/  STG.E desc[UR8][R14.64+-0x4], R19 ;  /* 0xfffffc130e007986 */ /* 0x0201e8000c101908 */
[----:B-1----:R-:W5:Y:S01]  /*04e0*/  LDG.E R21, desc[UR8][R12.64] ;  /* 0x000000080c157981 */ /* 0x002f62000c1e1900 */
[----:B------:R-:W-:-:S03]  /*04f0*/  IADD3 R29, PT, PT, R9, 0x8, RZ ;  /* 0x00000008091d7810 */ /* 0x000fc60007ffe0ff */
[----:B-----5:R1:W-:Y:S04]  /*0500*/  STG.E desc[UR8][R14.64], R21 ;  /* 0x000000150e007986 */ /* 0x0203e8000c101908 */
[----:B--2---:R-:W2:Y:S01]  /*0510*/  LDG.E R23, desc[UR8][R12.64+0x4] ;  /* 0x000004080c177981 */ /* 0x004ea2000c1e1900 */
[----:B------:R-:W-:-:S03]  /*0520*/  IMAD.WIDE R16, R29, 0x4, R2 ;  /* 0x000000041d107825 */ /* 0x000fc600078e0202 */
[----:B--2---:R2:W-:Y:S04]  /*0530*/  STG.E desc[UR8][R14.64+0x4], R23 ;  /* 0x000004170e007986 */ /* 0x0045e8000c101908 */
[----:B---3--:R-:W3:Y:S01]  /*0540*/  LDG.E R25, desc[UR8][R16.64+-0x8] ;  /* 0xfffff80810197981 */ /* 0x008ee2000c1e1900 */
[----:B------:R-:W-:-:S05]  /*0550*/  IMAD.WIDE R10, R29, 0x4, R4 ;  /* 0x000000041d0a7825 */ /* 0x000fca00078e0204 */
[----:B---3--:R3:W-:Y:S04]  /*0560*/  STG.E desc[UR8][R10.64+-0x8], R25 ;  /* 0xfffff8190a007986 */ /* 0x0087e8000c101908 */
[----:B----4-:R-:W4:Y:S04]  /*0570*/  LDG.E R27, desc[UR8][R16.64+-0x4] ;  /* 0xfffffc08101b7981 */ /* 0x010f28000c1e1900 */
[----:B----4-:R4:W-:Y:S04]  /*0580*/  STG.E desc[UR8][R10.64+-0x4], R27 ;  /* 0xfffffc1b0a007986 */ /* 0x0109e8000c101908 */
[----:B0-----:R-:W5:Y:S01]  /*0590*/  LDG.E R19, desc[UR8][R16.64] ;  /* 0x0000000810137981 */ /* 0x001f62000c1e1900 */
[----:B------:R-:W-:-:S03]  /*05a0*/  VIADD R29, R9, 0xc ;  /* 0x0000000c091d7836 */ /* 0x000fc60000000000 */
[----:B-----5:R0:W-:Y:S04]  /*05b0*/  STG.E desc[UR8][R10.64], R19 ;  /* 0x000000130a007986 */ /* 0x0201e8000c101908 */
[----:B-1----:R-:W5:Y:S01]  /*05c0*/  LDG.E R21, desc[UR8][R16.64+0x4] ;  /* 0x0000040810157981 */ /* 0x002f62000c1e1900 */
[----:B------:R-:W-:-:S03]  /*05d0*/  IMAD.WIDE R12, R29, 0x4, R2 ;  /* 0x000000041d0c7825 */ /* 0x000fc600078e0202 */
[----:B-----5:R0:W-:Y:S04]  /*05e0*/  STG.E desc[UR8][R10.64+0x4], R21 ;  /* 0x000004150a007986 */ /* 0x0201e8000c101908 */
[----:B--2---:R-:W2:Y:S01]  /*05f0*/  LDG.E R23, desc[UR8][R12.64+-0x8] ;  /* 0xfffff8080c177981 */ /* 0x004ea2000c1e1900 */
[----:B------:R-:W-:-:S05]  /*0600*/  IMAD.WIDE R14, R29, 0x4, R4 ;  /* 0x000000041d0e7825 */ /* 0x000fca00078e0204 */
[----:B--2---:R0:W-:Y:S04]  /*0610*/  STG.E desc[UR8][R14.64+-0x8], R23 ;  /* 0xfffff8170e007986 */ /* 0x0041e8000c101908 */
[----:B---3--:R-:W2:Y:S04]  /*0620*/  LDG.E R25, desc[UR8][R12.64+-0x4] ;  /* 0xfffffc080c197981 */ /* 0x008ea8000c1e1900 */
[----:B--2---:R0:W-:Y:S04]  /*0630*/  STG.E desc[UR8][R14.64+-0x4], R25 ;  /* 0xfffffc190e007986 */ /* 0x0041e8000c101908 */
[----:B----4-:R-:W2:Y:S01]  /*0640*/  LDG.E R27, desc[UR8][R12.64] ;  /* 0x000000080c1b7981 */ /* 0x010ea2000c1e1900 */
[----:B------:R-:W-:-:S04]  /*0650*/  IADD3 R8, PT, PT, R8, 0x10, RZ ;  /* 0x0000001008087810 */ /* 0x000fc80007ffe0ff */
[----:B------:R-:W-:Y:S01]  /*0660*/  ISETP.GE.AND P1, PT, R8, -0xc, PT ;  /* 0xfffffff40800780c */ /* 0x000fe20003f26270 */
[----:B--2---:R0:W-:Y:S04]  /*0670*/  STG.E desc[UR8][R14.64], R27 ;  /* 0x0000001b0e007986 */ /* 0x0041e8000c101908 */
[----:B------:R-:W2:Y:S01]  /*0680*/  LDG.E R17, desc[UR8][R12.64+0x4] ;  /* 0x000004080c117981 */ /* 0x000ea2000c1e1900 */
[----:B------:R-:W-:-:S03]  /*0690*/  VIADD R9, R9, 0x10 ;  /* 0x0000001009097836 */ /* 0x000fc60000000000 */
[----:B--2---:R0:W-:Y:S04]  /*06a0*/  STG.E desc[UR8][R14.64+0x4], R17 ;  /* 0x000004110e007986 */ /* 0x0041e8000c101908 */
[----:B------:R-:W-:Y:S05]  /*06b0*/  @!P1 BRA `(.L_x_17) ;  /* 0xfffffffc00449947 */ /* 0x000fea000383ffff */
.L_x_16:
[----:B0-----:R-:W-:-:S04]  /*06c0*/  IADD3 R10, PT, PT, -R8, RZ, RZ ;  /* 0x000000ff080a7210 */ /* 0x001fc80007ffe1ff */
[----:B------:R-:W-:-:S13]  /*06d0*/  ISETP.GT.AND P1, PT, R10, 0x4, PT ;  /* 0x000000040a00780c */ /* 0x000fda0003f24270 */
[----:B------:R-:W-:Y:S05]  /*06e0*/  @!P1 BRA `(.L_x_18) ;  /* 0x0000000000609947 */ /* 0x000fea0003800000 */
[----:B------:R-:W-:-:S05]  /*06f0*/  IMAD.WIDE R14, R9, 0x4, R2 ;  /* 0x00000004090e7825 */ /* 0x000fca00078e0202 */
        /* <DEDUP_REMOVED lines=11> */
[----:B------:R-:W3:Y:S01]  /*07b0*/  LDG.E R27, desc[UR8][R12.64+-0x8] ;  /* 0xfffff8080c1b7981 */ /* 0x000ee2000c1e1900 */
[----:B------:R-:W-:-:S05]  /*07c0*/  IMAD.WIDE R16, R17, 0x4, R4 ;  /* 0x0000000411107825 */ /* 0x000fca00078e0204 */
[----:B---3--:R2:W-:Y:S04]  /*07d0*/  STG.E desc[UR8][R16.64+-0x8], R27 ;  /* 0xfffff81b10007986 */ /* 0x0085e8000c101908 */
[----:B0-----:R-:W3:Y:S04]  /*07e0*/  LDG.E R19, desc[UR8][R12.64+-0x4] ;  /* 0xfffffc080c137981 */ /* 0x001ee8000c1e1900 */
[----:B---3--:R2:W-:Y:S04]  /*07f0*/  STG.E desc[UR8][R16.64+-0x4], R19 ;  /* 0xfffffc1310007986 */ /* 0x0085e8000c101908 */
[----:B-1----:R-:W3:Y:S04]  /*0800*/  LDG.E R21, desc[UR8][R12.64] ;  /* 0x000000080c157981 */ /* 0x002ee8000c1e1900 */
[----:B---3--:R2:W-:Y:S04]  /*0810*/  STG.E desc[UR8][R16.64], R21 ;  /* 0x0000001510007986 */ /* 0x0085e8000c101908 */
[----:B------:R-:W3:Y:S01]  /*0820*/  LDG.E R15, desc[UR8][R12.64+0x4] ;  /* 0x000004080c0f7981 */ /* 0x000ee2000c1e1900 */
[----:B------:R-:W-:Y:S01]  /*0830*/  PLOP3.LUT P0, PT, PT, PT, PT, 0x8, 0x80 ;  /* 0x000000000080781c */ /* 0x000fe20003f0e170 */
[----:B------:R-:W-:Y:S01]  /*0840*/  VIADD R9, R9, 0x8 ;  /* 0x0000000809097836 */ /* 0x000fe20000000000 */
[----:B------:R-:W-:Y:S01]  /*0850*/  IADD3 R8, PT, PT, R8, 0x8, RZ ;  /* 0x0000000808087810 */ /* 0x000fe20007ffe0ff */
[----:B---3--:R2:W-:Y:S10]  /*0860*/  STG.E desc[UR8][R16.64+0x4], R15 ;  /* 0x0000040f10007986 */ /* 0x0085f4000c101908 */
.L_x_18:
[----:B------:R-:W-:-:S13]  /*0870*/  ISETP.NE.OR P0, PT, R8, RZ, P0 ;  /* 0x000000ff0800720c */ /* 0x000fda0000705670 */
[----:B------:R-:W-:Y:S05]  /*0880*/  @!P0 BRA `(.L_x_14) ;  /* 0x0000000000388947 */ /* 0x000fea0003800000 */
.L_x_15:
[----:B--2---:R-:W-:-:S05]  /*0890*/  IMAD.WIDE R10, R9, 0x4, R2 ;  /* 0x00000004090a7825 */ /* 0x004fca00078e0202 */
[----:B0-----:R-:W2:Y:S01]  /*08a0*/  LDG.E R15, desc[UR8][R10.64+-0x8] ;  /* 0xfffff8080a0f7981 */ /* 0x001ea2000c1e1900 */
[----:B------:R-:W-:-:S05]  /*08b0*/  IMAD.WIDE R12, R9, 0x4, R4 ;  /* 0x00000004090c7825 */ /* 0x000fca00078e0204 */
[----:B--2---:R0:W-:Y:S04]  /*08c0*/  STG.E desc[UR8][R12.64+-0x8], R15 ;  /* 0xfffff80f0c007986 */ /* 0x0041e8000c101908 */
[----:B------:R-:W2:Y:S04]  /*08d0*/  LDG.E R17, desc[UR8][R10.64+-0x4] ;  /* 0xfffffc080a117981 */ /* 0x000ea8000c1e1900 */
[----:B--2---:R0:W-:Y:S04]  /*08e0*/  STG.E desc[UR8][R12.64+-0x4], R17 ;  /* 0xfffffc110c007986 */ /* 0x0041e8000c101908 */
[----:B------:R-:W2:Y:S01]  /*08f0*/  LDG.E R19, desc[UR8][R10.64] ;  /* 0x000000080a137981 */ /* 0x000ea2000c1e1900 */
[----:B------:R-:W-:-:S04]  /*0900*/  IADD3 R8, PT, PT, R8, 0x4, RZ ;  /* 0x0000000408087810 */ /* 0x000fc80007ffe0ff */
[----:B------:R-:W-:Y:S01]  /*0910*/  ISETP.NE.AND P0, PT, R8, RZ, PT ;  /* 0x000000ff0800720c */ /* 0x000fe20003f05270 */
[----:B--2---:R0:W-:Y:S04]  /*0920*/  STG.E desc[UR8][R12.64], R19 ;  /* 0x000000130c007986 */ /* 0x0041e8000c101908 */
[----:B------:R-:W2:Y:S01]  /*0930*/  LDG.E R21, desc[UR8][R10.64+0x4] ;  /* 0x000004080a157981 */ /* 0x000ea2000c1e1900 */
[----:B------:R-:W-:-:S03]  /*0940*/  VIADD R9, R9, 0x4 ;  /* 0x0000000409097836 */ /* 0x000fc60000000000 */
[----:B--2---:R0:W-:Y:S04]  /*0950*/  STG.E desc[UR8][R12.64+0x4], R21 ;  /* 0x000004150c007986 */ /* 0x0041e8000c101908 */
[----:B------:R-:W-:Y:S05]  /*0960*/  @P0 BRA `(.L_x_15) ;  /* 0xfffffffc00c80947 */ /* 0x000fea000383ffff */
.L_x_14:
[----:B------:R-:W-:-:S13]  /*0970*/  ISETP.NE.AND P0, PT, R0, RZ, PT ;  /* 0x000000ff0000720c */ /* 0x000fda0003f05270 */
[----:B------:R-:W-:Y:S05]  /*0980*/  @!P0 EXIT ;  /* 0x000000000000894d */ /* 0x000fea0003800000 */
[----:B--2---:R-:W1:Y:S01]  /*0990*/  LDC.64 R10, c[0x0][0x380] ;  /* 0x0000e000ff0a7b82 */ /* 0x004e620000000a00 */
[----:B------:R-:W-:Y:S01]  /*09a0*/  IADD3 R7, PT, PT, R7, R6, RZ ;  /* 0x0000000607077210 */ /* 0x000fe20007ffe0ff */
[----:B------:R-:W-:-:S06]  /*09b0*/  IMAD.MOV R0, RZ, RZ, -R0 ;  /* 0x000000ffff007224 */ /* 0x000fcc00078e0a00 */
[----:B------:R-:W2:Y:S02]  /*09c0*/  LDC.64 R8, c[0x0][0x388] ;  /* 0x0000e200ff087b82 */ /* 0x000ea40000000a00 */
.L_x_19:
[----:B-1-3--:R-:W-:-:S06]  /*09d0*/  IMAD.WIDE R4, R7, 0x4, R10 ;  /* 0x0000000407047825 */ /* 0x00afcc00078e020a */
[----:B------:R-:W3:Y:S01]  /*09e0*/  LDG.E R5, desc[UR8][R4.64] ;  /* 0x0000000804057981 */ /* 0x000ee2000c1e1900 */
[----:B------:R-:W-:Y:S01]  /*09f0*/  IADD3 R0, PT, PT, R0, 0x1, RZ ;  /* 0x0000000100007810 */ /* 0x000fe20007ffe0ff */
[----:B--2---:R-:W-:-:S03]  /*0a00*/  IMAD.WIDE R2, R7, 0x4, R8 ;  /* 0x0000000407027825 */ /* 0x004fc600078e0208 */
[----:B------:R-:W-:Y:S01]  /*0a10*/  ISETP.NE.AND P0, PT, R0, RZ, PT ;  /* 0x000000ff0000720c */ /* 0x000fe20003f05270 */
[----:B------:R-:W-:Y:S01]  /*0a20*/  VIADD R7, R7, 0x1 ;  /* 0x0000000107077836 */ /* 0x000fe20000000000 */
[----:B---3--:R3:W-:Y:S11]  /*0a30*/  STG.E desc[UR8][R2.64], R5 ;  /* 0x0000000502007986 */ /* 0x0087f6000c101908 */
[----:B------:R-:W-:Y:S05]  /*0a40*/  @P0 BRA `(.L_x_19) ;  /* 0xfffffffc00e00947 */ /* 0x000fea000383ffff */
[----:B------:R-:W-:Y:S05]  /*0a50*/  EXIT ;  /* 0x000000000000794d */ /* 0x000fea0003800000 */
.L_x_20:
        /* <DEDUP_REMOVED lines=10> */
.L_x_23:


//--------------------- .nv.shared.reserved.0     --------------------------
	.section	.nv.shared.reserved.0,"aw",@nobits
	.weak		__nv_reservedSMEM_offset_0_alias
	.size		__nv_reservedSMEM_offset_0_alias, 0, 64
	.other		__nv_reservedSMEM_offset_0_alias,@"STO_CUDA_RESERVED_SHARED STV_DEFAULT"
__nv_reservedSMEM_offset_0_alias:
	.zero		0
	.zero		64


//--------------------- .nv.constant0._Z11memcpyD2D_cPfS_i --------------------------
	.section	.nv.constant0._Z11memcpyD2D_cPfS_i,"a",@progbits
	.sectionflags	@""
	.align	4
.nv.constant0._Z11memcpyD2D_cPfS_i:
	.zero		916


//--------------------- .nv.constant0._Z11memcpyD2D_bPfS_i --------------------------
	.section	.nv.constant0._Z11memcpyD2D_bPfS_i,"a",@progbits
	.sectionflags	@""
	.align	4
.nv.constant0._Z11memcpyD2D_bPfS_i:
	.zero		916


//--------------------- .nv.constant0._Z11memcpyD2D_aPfS_i --------------------------
	.section	.nv.constant0._Z11memcpyD2D_aPfS_i,"a",@progbits
	.sectionflags	@""
	.align	4
.nv.constant0._Z11memcpyD2D_aPfS_i:
	.zero		916


//--------------------- SYMBOLS --------------------------

	.type		.nv.reservedSmem.offset0,@object
	.size		.nv.reservedSmem.offset0,0x4
